	.target	sm_80

	.elftype	@"ET_EXEC"


//--------------------- .note.nv.tkinfo           --------------------------
	.section	.note.nv.tkinfo,"",@"SHT_NOTE"
	.sectionflags	@"SHF_NOTE_NV_TKINFO"
	.tkinfo
        /*0018*/ 	.word	0x00000002
        /*0030*/ 	.string	""
        /*0030*/ 	.string	"ptxas"
        /*0030*/ 	.string	"Cuda compilation tools, release 13.0, V13.0.88"
        /*0030*/ 	.string	"Build cuda_13.0.r13.0/compiler.36424714_0"
        /*0030*/ 	.string	"-v  -suppress-debug-info  -lineinfo  -arch sm_80 "



//--------------------- .note.nv.cuinfo           --------------------------
	.section	.note.nv.cuinfo,"",@"SHT_NOTE"
	.sectionflags	@"SHF_NOTE_NV_CUINFO"
        /*0018*/ 	.short	0x0002
        /*001a*/ 	.short	0x0050
        /*001c*/ 	.short	0x0082
	.zero		2


//--------------------- .nv.info                  --------------------------
	.section	.nv.info,"",@"SHT_CUDA_INFO"
	.align	4


	//----- nvinfo : EIATTR_REGCOUNT
	.align		4
        /*0000*/ 	.byte	0x04, 0x2f
        /*0002*/ 	.short	(.L_2 - .L_1)
	.align		4
.L_1:
        /*0004*/ 	.word	index@(attn_fwd)
        /*0008*/ 	.word	0x000000ff


	//----- nvinfo : EIATTR_FRAME_SIZE
	.align		4
.L_2:
        /*000c*/ 	.byte	0x04, 0x11
        /*000e*/ 	.short	(.L_4 - .L_3)
	.align		4
.L_3:
        /*0010*/ 	.word	index@(attn_fwd)
        /*0014*/ 	.word	0x00000000


	//----- nvinfo : EIATTR_MIN_STACK_SIZE
	.align		4
.L_4:
        /*0018*/ 	.byte	0x04, 0x12
        /*001a*/ 	.short	(.L_6 - .L_5)
	.align		4
.L_5:
        /*001c*/ 	.word	index@(attn_fwd)
        /*0020*/ 	.word	0x00000000
.L_6:


//--------------------- .nv.info.attn_fwd         --------------------------
	.section	.nv.info.attn_fwd,"",@"SHT_CUDA_INFO"
	.sectionflags	@""
	.align	4


	//----- nvinfo : EIATTR_CUDA_API_VERSION
	.align		4
        /*0000*/ 	.byte	0x04, 0x37
        /*0002*/ 	.short	(.L_8 - .L_7)
.L_7:
        /*0004*/ 	.word	0x00000082


	//----- nvinfo : EIATTR_SW2861232_WAR
	.align		4
.L_8:
        /*0008*/ 	.byte	0x01, 0x35
	.zero		2


	//----- nvinfo : EIATTR_PARAM_CBANK
	.align		4
        /*000c*/ 	.byte	0x04, 0x0a
        /*000e*/ 	.short	(.L_10 - .L_9)
	.align		4
.L_9:
        /*0010*/ 	.word	index@(.nv.constant0.attn_fwd)
        /*0014*/ 	.short	0x0160
        /*0016*/ 	.short	0x0088


	//----- nvinfo : EIATTR_CBANK_PARAM_SIZE
	.align		4
.L_10:
        /*0018*/ 	.byte	0x03, 0x19
        /*001a*/ 	.short	0x0088


	//----- nvinfo : EIATTR_KPARAM_INFO
	.align		4
        /*001c*/ 	.byte	0x04, 0x17
        /*001e*/ 	.short	(.L_12 - .L_11)
.L_11:
        /*0020*/ 	.word	0x00000000
        /*0024*/ 	.short	0x0019
        /*0026*/ 	.short	0x0080
        /*0028*/ 	.byte	0x00, 0xf4, 0x21, 0x00


	//----- nvinfo : EIATTR_KPARAM_INFO
	.align		4
.L_12:
        /*002c*/ 	.byte	0x04, 0x17
        /*002e*/ 	.short	(.L_14 - .L_13)
.L_13:
        /*0030*/ 	.word	0x00000000
        /*0034*/ 	.short	0x0018
        /*0036*/ 	.short	0x0078
        /*0038*/ 	.byte	0x00, 0xf4, 0x21, 0x00


	//----- nvinfo : EIATTR_KPARAM_INFO
	.align		4
.L_14:
        /*003c*/ 	.byte	0x04, 0x17
        /*003e*/ 	.short	(.L_16 - .L_15)
.L_15:
        /*0040*/ 	.word	0x00000000
        /*0044*/ 	.short	0x0017
        /*0046*/ 	.short	0x0070
        /*0048*/ 	.byte	0x00, 0xf0, 0x11, 0x00


	//----- nvinfo : EIATTR_KPARAM_INFO
	.align		4
.L_16:
        /*004c*/ 	.byte	0x04, 0x17
        /*004e*/ 	.short	(.L_18 - .L_17)
.L_17:
        /*0050*/ 	.word	0x00000000
        /*0054*/ 	.short	0x0016
        /*0056*/ 	.short	0x006c
        /*0058*/ 	.byte	0x00, 0xf0, 0x11, 0x00


	//----- nvinfo : EIATTR_KPARAM_INFO
	.align		4
.L_18:
        /*005c*/ 	.byte	0x04, 0x17
        /*005e*/ 	.short	(.L_20 - .L_19)
.L_19:
        /*0060*/ 	.word	0x00000000
        /*0064*/ 	.short	0x0015
        /*0066*/ 	.short	0x0068
        /*0068*/ 	.byte	0x00, 0xf0, 0x11, 0x00


	//----- nvinfo : EIATTR_KPARAM_INFO
	.align		4
.L_20:
        /*006c*/ 	.byte	0x04, 0x17
        /*006e*/ 	.short	(.L_22 - .L_21)
.L_21:
        /*0070*/ 	.word	0x00000000
        /*0074*/ 	.short	0x0014
        /*0076*/ 	.short	0x0064
        /*0078*/ 	.byte	0x00, 0xf0, 0x11, 0x00


	//----- nvinfo : EIATTR_KPARAM_INFO
	.align		4
.L_22:
        /*007c*/ 	.byte	0x04, 0x17
        /*007e*/ 	.short	(.L_24 - .L_23)
.L_23:
        /*0080*/ 	.word	0x00000000
        /*0084*/ 	.short	0x0013
        /*0086*/ 	.short	0x0060
        /*0088*/ 	.byte	0x00, 0xf0, 0x11, 0x00


	//----- nvinfo : EIATTR_KPARAM_INFO
	.align		4
.L_24:
        /*008c*/ 	.byte	0x04, 0x17
        /*008e*/ 	.short	(.L_26 - .L_25)
.L_25:
        /*0090*/ 	.word	0x00000000
        /*0094*/ 	.short	0x0012
        /*0096*/ 	.short	0x005c
        /*0098*/ 	.byte	0x00, 0xf0, 0x11, 0x00


	//----- nvinfo : EIATTR_KPARAM_INFO
	.align		4
.L_26:
        /*009c*/ 	.byte	0x04, 0x17
        /*009e*/ 	.short	(.L_28 - .L_27)
.L_27:
        /*00a0*/ 	.word	0x00000000
        /*00a4*/ 	.short	0x0011
        /*00a6*/ 	.short	0x0058
        /*00a8*/ 	.byte	0x00, 0xf0, 0x11, 0x00


	//----- nvinfo : EIATTR_KPARAM_INFO
	.align		4
.L_28:
        /*00ac*/ 	.byte	0x04, 0x17
        /*00ae*/ 	.short	(.L_30 - .L_29)
.L_29:
        /*00b0*/ 	.word	0x00000000
        /*00b4*/ 	.short	0x0010
        /*00b6*/ 	.short	0x0054
        /*00b8*/ 	.byte	0x00, 0xf0, 0x11, 0x00


	//----- nvinfo : EIATTR_KPARAM_INFO
	.align		4
.L_30:
        /*00bc*/ 	.byte	0x04, 0x17
        /*00be*/ 	.short	(.L_32 - .L_31)
.L_31:
        /*00c0*/ 	.word	0x00000000
        /*00c4*/ 	.short	0x000f
        /*00c6*/ 	.short	0x0050
        /*00c8*/ 	.byte	0x00, 0xf0, 0x11, 0x00


	//----- nvinfo : EIATTR_KPARAM_INFO
	.align		4
.L_32:
        /*00cc*/ 	.byte	0x04, 0x17
        /*00ce*/ 	.short	(.L_34 - .L_33)
.L_33:
        /*00d0*/ 	.word	0x00000000
        /*00d4*/ 	.short	0x000e
        /*00d6*/ 	.short	0x004c
        /*00d8*/ 	.byte	0x00, 0xf0, 0x11, 0x00


	//----- nvinfo : EIATTR_KPARAM_INFO
	.align		4
.L_34:
        /*00dc*/ 	.byte	0x04, 0x17
        /*00de*/ 	.short	(.L_36 - .L_35)
.L_35:
        /*00e0*/ 	.word	0x00000000
        /*00e4*/ 	.short	0x000d
        /*00e6*/ 	.short	0x0048
        /*00e8*/ 	.byte	0x00, 0xf0, 0x11, 0x00


	//----- nvinfo : EIATTR_KPARAM_INFO
	.align		4
.L_36:
        /*00ec*/ 	.byte	0x04, 0x17
        /*00ee*/ 	.short	(.L_38 - .L_37)
.L_37:
        /*00f0*/ 	.word	0x00000000
        /*00f4*/ 	.short	0x000c
        /*00f6*/ 	.short	0x0044
        /*00f8*/ 	.byte	0x00, 0xf0, 0x11, 0x00


	//----- nvinfo : EIATTR_KPARAM_INFO
	.align		4
.L_38:
        /*00fc*/ 	.byte	0x04, 0x17
        /*00fe*/ 	.short	(.L_40 - .L_39)
.L_39:
        /*0100*/ 	.word	0x00000000
        /*0104*/ 	.short	0x000b
        /*0106*/ 	.short	0x0040
        /*0108*/ 	.byte	0x00, 0xf0, 0x11, 0x00


	//----- nvinfo : EIATTR_KPARAM_INFO
	.align		4
.L_40:
        /*010c*/ 	.byte	0x04, 0x17
        /*010e*/ 	.short	(.L_42 - .L_41)
.L_41:
        /*0110*/ 	.word	0x00000000
        /*0114*/ 	.short	0x000a
        /*0116*/ 	.short	0x003c
        /*0118*/ 	.byte	0x00, 0xf0, 0x11, 0x00


	//----- nvinfo : EIATTR_KPARAM_INFO
	.align		4
.L_42:
        /*011c*/ 	.byte	0x04, 0x17
        /*011e*/ 	.short	(.L_44 - .L_43)
.L_43:
        /*0120*/ 	.word	0x00000000
        /*0124*/ 	.short	0x0009
        /*0126*/ 	.short	0x0038
        /*0128*/ 	.byte	0x00, 0xf0, 0x11, 0x00


	//----- nvinfo : EIATTR_KPARAM_INFO
	.align		4
.L_44:
        /*012c*/ 	.byte	0x04, 0x17
        /*012e*/ 	.short	(.L_46 - .L_45)
.L_45:
        /*0130*/ 	.word	0x00000000
        /*0134*/ 	.short	0x0008
        /*0136*/ 	.short	0x0034
        /*0138*/ 	.byte	0x00, 0xf0, 0x11, 0x00


	//----- nvinfo : EIATTR_KPARAM_INFO
	.align		4
.L_46:
        /*013c*/ 	.byte	0x04, 0x17
        /*013e*/ 	.short	(.L_48 - .L_47)
.L_47:
        /*0140*/ 	.word	0x00000000
        /*0144*/ 	.short	0x0007
        /*0146*/ 	.short	0x0030
        /*0148*/ 	.byte	0x00, 0xf0, 0x11, 0x00


	//----- nvinfo : EIATTR_KPARAM_INFO
	.align		4
.L_48:
        /*014c*/ 	.byte	0x04, 0x17
        /*014e*/ 	.short	(.L_50 - .L_49)
.L_49:
        /*0150*/ 	.word	0x00000000
        /*0154*/ 	.short	0x0006
        /*0156*/ 	.short	0x002c
        /*0158*/ 	.byte	0x00, 0xf0, 0x11, 0x00


	//----- nvinfo : EIATTR_KPARAM_INFO
	.align		4
.L_50:
        /*015c*/ 	.byte	0x04, 0x17
        /*015e*/ 	.short	(.L_52 - .L_51)
.L_51:
        /*0160*/ 	.word	0x00000000
        /*0164*/ 	.short	0x0005
        /*0166*/ 	.short	0x0028
        /*0168*/ 	.byte	0x00, 0xf0, 0x11, 0x00


	//----- nvinfo : EIATTR_KPARAM_INFO
	.align		4
.L_52:
        /*016c*/ 	.byte	0x04, 0x17
        /*016e*/ 	.short	(.L_54 - .L_53)
.L_53:
        /*0170*/ 	.word	0x00000000
        /*0174*/ 	.short	0x0004
        /*0176*/ 	.short	0x0020
        /*0178*/ 	.byte	0x00, 0xf4, 0x21, 0x00


	//----- nvinfo : EIATTR_KPARAM_INFO
	.align		4
.L_54:
        /*017c*/ 	.byte	0x04, 0x17
        /*017e*/ 	.short	(.L_56 - .L_55)
.L_55:
        /*0180*/ 	.word	0x00000000
        /*0184*/ 	.short	0x0003
        /*0186*/ 	.short	0x0018
        /*0188*/ 	.byte	0x00, 0xf4, 0x21, 0x00


	//----- nvinfo : EIATTR_KPARAM_INFO
	.align		4
.L_56:
        /*018c*/ 	.byte	0x04, 0x17
        /*018e*/ 	.short	(.L_58 - .L_57)
.L_57:
        /*0190*/ 	.word	0x00000000
        /*0194*/ 	.short	0x0002
        /*0196*/ 	.short	0x0010
        /*0198*/ 	.byte	0x00, 0xf4, 0x21, 0x00


	//----- nvinfo : EIATTR_KPARAM_INFO
	.align		4
.L_58:
        /*019c*/ 	.byte	0x04, 0x17
        /*019e*/ 	.short	(.L_60 - .L_59)
.L_59:
        /*01a0*/ 	.word	0x00000000
        /*01a4*/ 	.short	0x0001
        /*01a6*/ 	.short	0x0008
        /*01a8*/ 	.byte	0x00, 0xf4, 0x21, 0x00


	//----- nvinfo : EIATTR_KPARAM_INFO
	.align		4
.L_60:
        /*01ac*/ 	.byte	0x04, 0x17
        /*01ae*/ 	.short	(.L_62 - .L_61)
.L_61:
        /*01b0*/ 	.word	0x00000000
        /*01b4*/ 	.short	0x0000
        /*01b6*/ 	.short	0x0000
        /*01b8*/ 	.byte	0x00, 0xf4, 0x21, 0x00


	//----- nvinfo : EIATTR_MAXREG_COUNT
	.align		4
.L_62:
        /*01bc*/ 	.byte	0x03, 0x1b
        /*01be*/ 	.short	0x00ff


	//----- nvinfo : EIATTR_NUM_BARRIERS
	.align		4
        /*01c0*/ 	.byte	0x02, 0x4c
        /*01c2*/ 	.byte	0x01
	.zero		1


	//----- nvinfo : EIATTR_MERCURY_ISA_VERSION
	.align		4
        /*01c4*/ 	.byte	0x03, 0x5f
        /*01c6*/ 	.short	0x0000


	//----- nvinfo : EIATTR_COOP_GROUP_MASK_REGIDS
	.align		4
        /*01c8*/ 	.byte	0x04, 0x29
        /*01ca*/ 	.short	(.L_64 - .L_63)


	//   ....[0]....
.L_63:
        /*01cc*/ 	.word	0xffffffff


	//   ....[1]....
        /*01d0*/ 	.word	0xffffffff


	//   ....[2]....
        /*01d4*/ 	.word	0xffffffff


	//   ....[3]....
        /*01d8*/ 	.word	0xffffffff


	//   ....[4]....
        /*01dc*/ 	.word	0xffffffff


	//   ....[5]....
        /*01e0*/ 	.word	0xffffffff


	//   ....[6]....
        /*01e4*/ 	.word	0xffffffff


	//   ....[7]....
        /*01e8*/ 	.word	0xffffffff


	//   ....[8]....
        /*01ec*/ 	.word	0xffffffff


	//   ....[9]....
        /*01f0*/ 	.word	0xffffffff


	//   ....[10]....
        /*01f4*/ 	.word	0xffffffff


	//   ....[11]....
        /*01f8*/ 	.word	0xffffffff


	//   ....[12]....
        /*01fc*/ 	.word	0xffffffff


	//   ....[13]....
        /*0200*/ 	.word	0xffffffff


	//   ....[14]....
        /*0204*/ 	.word	0xffffffff


	//   ....[15]....
        /*0208*/ 	.word	0xffffffff


	//   ....[16]....
        /*020c*/ 	.word	0xffffffff


	//   ....[17]....
        /*0210*/ 	.word	0xffffffff


	//   ....[18]....
        /*0214*/ 	.word	0xffffffff


	//   ....[19]....
        /*0218*/ 	.word	0xffffffff


	//   ....[20]....
        /*021c*/ 	.word	0xffffffff


	//   ....[21]....
        /*0220*/ 	.word	0xffffffff


	//   ....[22]....
        /*0224*/ 	.word	0xffffffff


	//   ....[23]....
        /*0228*/ 	.word	0xffffffff


	//   ....[24]....
        /*022c*/ 	.word	0xffffffff


	//   ....[25]....
        /*0230*/ 	.word	0xffffffff


	//   ....[26]....
        /*0234*/ 	.word	0xffffffff


	//   ....[27]....
        /*0238*/ 	.word	0xffffffff


	//   ....[28]....
        /*023c*/ 	.word	0xffffffff


	//   ....[29]....
        /*0240*/ 	.word	0xffffffff


	//   ....[30]....
        /*0244*/ 	.word	0xffffffff


	//   ....[31]....
        /*0248*/ 	.word	0xffffffff


	//   ....[32]....
        /*024c*/ 	.word	0xffffffff


	//   ....[33]....
        /*0250*/ 	.word	0xffffffff


	//----- nvinfo : EIATTR_COOP_GROUP_INSTR_OFFSETS
	.align		4
.L_64:
        /*0254*/ 	.byte	0x04, 0x28
        /*0256*/ 	.short	(.L_66 - .L_65)


	//   ....[0]....
.L_65:
        /*0258*/ 	.word	0x00003280


	//   ....[1]....
        /*025c*/ 	.word	0x00003290


	//   ....[2]....
        /*0260*/ 	.word	0x000032a0


	//   ....[3]....
        /*0264*/ 	.word	0x000032b0


	//   ....[4]....
        /*0268*/ 	.word	0x000032c0


	//   ....[5]....
        /*026c*/ 	.word	0x000032d0


	//   ....[6]....
        /*0270*/ 	.word	0x000032e0


	//   ....[7]....
        /*0274*/ 	.word	0x000032f0


	//   ....[8]....
        /*0278*/ 	.word	0x00003380


	//   ....[9]....
        /*027c*/ 	.word	0x00003390


	//   ....[10]....
        /*0280*/ 	.word	0x000033a0


	//   ....[11]....
        /*0284*/ 	.word	0x000033b0


	//   ....[12]....
        /*0288*/ 	.word	0x000033c0


	//   ....[13]....
        /*028c*/ 	.word	0x000033d0


	//   ....[14]....
        /*0290*/ 	.word	0x000033e0


	//   ....[15]....
        /*0294*/ 	.word	0x000033f0


	//   ....[16]....
        /*0298*/ 	.word	0x00003530


	//   ....[17]....
        /*029c*/ 	.word	0x000039f0


	//   ....[18]....
        /*02a0*/ 	.word	0x00003a00


	//   ....[19]....
        /*02a4*/ 	.word	0x00003a10


	//   ....[20]....
        /*02a8*/ 	.word	0x00003a20


	//   ....[21]....
        /*02ac*/ 	.word	0x00003a30


	//   ....[22]....
        /*02b0*/ 	.word	0x00003a40


	//   ....[23]....
        /*02b4*/ 	.word	0x00003a50


	//   ....[24]....
        /*02b8*/ 	.word	0x00003a60


	//   ....[25]....
        /*02bc*/ 	.word	0x00003af0


	//   ....[26]....
        /*02c0*/ 	.word	0x00003b00


	//   ....[27]....
        /*02c4*/ 	.word	0x00003b10


	//   ....[28]....
        /*02c8*/ 	.word	0x00003b20


	//   ....[29]....
        /*02cc*/ 	.word	0x00003b30


	//   ....[30]....
        /*02d0*/ 	.word	0x00003b40


	//   ....[31]....
        /*02d4*/ 	.word	0x00003b50


	//   ....[32]....
        /*02d8*/ 	.word	0x00003b60


	//   ....[33]....
        /*02dc*/ 	.word	0x00003ca0


	//----- nvinfo : EIATTR_EXIT_INSTR_OFFSETS
	.align		4
.L_66:
        /*02e0*/ 	.byte	0x04, 0x1c
        /*02e2*/ 	.short	(.L_68 - .L_67)


	//   ....[0]....
.L_67:
        /*02e4*/ 	.word	0x00007db0


	//   ....[1]....
        /*02e8*/ 	.word	0x00007e50


	//----- nvinfo : EIATTR_REQNTID
	.align		4
.L_68:
        /*02ec*/ 	.byte	0x04, 0x10
        /*02ee*/ 	.short	(.L_70 - .L_69)
.L_69:
        /*02f0*/ 	.word	0x00000080
        /*02f4*/ 	.word	0x00000001
        /*02f8*/ 	.word	0x00000001
.L_70:


//--------------------- .nv.callgraph             --------------------------
	.section	.nv.callgraph,"",@"SHT_CUDA_CALLGRAPH"
	.align	4
	.sectionentsize	8
	.align		4
        /*0000*/ 	.word	0x00000000
	.align		4
        /*0004*/ 	.word	0xffffffff
	.align		4
        /*0008*/ 	.word	0x00000000
	.align		4
        /*000c*/ 	.word	0xfffffffe
	.align		4
        /*0010*/ 	.word	0x00000000
	.align		4
        /*0014*/ 	.word	0xfffffffd
	.align		4
        /*0018*/ 	.word	0x00000000
	.align		4
        /*001c*/ 	.word	0xfffffffc


//--------------------- .nv.rel.action            --------------------------
	.section	.nv.rel.action,"",@"SHT_CUDA_RELOCINFO"
	.align	8
	.sectionentsize	8
        /*0000*/ 	.byte	0x73, 0x00, 0x00, 0x00, 0x00, 0x00, 0x00, 0x00, 0x00, 0x00, 0x00, 0x11, 0x25, 0x00, 0x05, 0x36


//--------------------- .nv.constant4             --------------------------
	.section	.nv.constant4,"a",@progbits
	.align	8
	.align		8
.nv.constant4:
        /*0000*/ 	.dword	_$_str


//--------------------- .nv.constant0.attn_fwd    --------------------------
	.section	.nv.constant0.attn_fwd,"a",@progbits
	.sectionflags	@""
	.align	4
.nv.constant0.attn_fwd:
	.zero		488


//--------------------- .text.attn_fwd            --------------------------
	.section	.text.attn_fwd,"ax",@progbits
	.sectioninfo	@"SHI_REGISTERS=255"
	.align	128
        .global         attn_fwd
        .type           attn_fwd,@function
        .size           attn_fwd,(.L_x_3 - attn_fwd)
        .other          attn_fwd,@"STO_CUDA_ENTRY STV_DEFAULT"
attn_fwd:
.text.attn_fwd:
[----:B------:R-:W-:Y:S02]  /*0000*/  MOV R1, c[0x0][0x28] ;  /* 0x00000a0000017a02 */ /* 0x000fe40000000f00 */
[----:B------:R-:W0:Y:S01]  /*0010*/  S2R R7, SR_TID.X ;  /* 0x0000000000077919 */ /* 0x000e220000002100 */
[----:B------:R-:W-:Y:S01]  /*0020*/  MOV R5, c[0x0][0x198] ;  /* 0x0000660000057a02 */ /* 0x000fe20000000f00 */
[----:B------:R-:W-:Y:S02]  /*0030*/  ULDC.64 UR4, c[0x0][0x118] ;  /* 0x0000460000047ab9 */ /* 0x000fe40000000a00 */
[----:B------:R-:W1:Y:S04]  /*0040*/  S2R R167, SR_CTAID.X ;  /* 0x0000000000a77919 */ /* 0x000e680000002500 */
[----:B------:R-:W2:Y:S01]  /*0050*/  S2R R0, SR_CTAID.Y ;  /* 0x0000000000007919 */ /* 0x000ea20000002600 */
[----:B0-----:R-:W-:Y:S02]  /*0060*/  LOP3.LUT R2, R7, 0x3f, RZ, 0xc0, !PT ;  /* 0x0000003f07027812 */ /* 0x001fe400078ec0ff */
[----:B------:R-:W-:-:S03]  /*0070*/  SHF.R.U32.HI R10, RZ, 0x6, R7 ;  /* 0x00000006ff0a7819 */ /* 0x000fc60000011607 */
[----:B-1----:R-:W-:Y:S01]  /*0080*/  IMAD R167, R167, 0x40, R2 ;  /* 0x00000040a7a77824 */ /* 0x002fe200078e0202 */
[----:B------:R-:W-:Y:S01]  /*0090*/  SGXT.U32 R10, R10, 0x1 ;  /* 0x000000010a0a781a */ /* 0x000fe20000000000 */
[----:B--2---:R-:W-:Y:S02]  /*00a0*/  IMAD R3, R0, c[0x0][0x190], RZ ;  /* 0x0000640000037a24 */ /* 0x004fe400078e02ff */
[----:B------:R-:W-:Y:S02]  /*00b0*/  IMAD R6, R167, c[0x0][0x194], RZ ;  /* 0x00006500a7067a24 */ /* 0x000fe400078e02ff */
[C---:B------:R-:W-:Y:S02]  /*00c0*/  IMAD.SHL.U32 R4, R3.reuse, 0x2, RZ ;  /* 0x0000000203047824 */ /* 0x040fe400078e00ff */
[----:B------:R-:W-:Y:S01]  /*00d0*/  IMAD R8, R10, c[0x0][0x198], RZ ;  /* 0x000066000a087a24 */ /* 0x000fe200078e02ff */
[----:B------:R-:W-:Y:S01]  /*00e0*/  SHF.L.U32 R9, R6, 0x1, RZ ;  /* 0x0000000106097819 */ /* 0x000fe200000006ff */
[----:B------:R-:W-:-:S03]  /*00f0*/  IMAD.HI R3, R3, 0x2, RZ ;  /* 0x0000000203037827 */ /* 0x000fc600078e02ff */
[----:B------:R-:W-:Y:S01]  /*0100*/  IADD3 R4, P0, P1, R9, c[0x0][0x160], R4 ;  /* 0x0000580009047a10 */ /* 0x000fe2000791e004 */
[----:B------:R-:W-:-:S04]  /*0110*/  IMAD.HI R6, R6, 0x2, RZ ;  /* 0x0000000206067827 */ /* 0x000fc800078e02ff */
[C---:B------:R-:W-:Y:S01]  /*0120*/  IMAD R18, R5.reuse, 0x2, R8 ;  /* 0x0000000205127824 */ /* 0x040fe200078e0208 */
[----:B------:R-:W-:Y:S02]  /*0130*/  IADD3.X R3, R6, c[0x0][0x164], R3, P0, P1 ;  /* 0x0000590006037a10 */ /* 0x000fe400007e2403 */
[C---:B------:R-:W-:Y:S02]  /*0140*/  LEA R12, P0, R8.reuse, R4, 0x1 ;  /* 0x00000004080c7211 */ /* 0x040fe400078008ff */
[C---:B------:R-:W-:Y:S02]  /*0150*/  LEA R6, R5.reuse, R18, 0x1 ;  /* 0x0000001205067211 */ /* 0x040fe400078e08ff */
[-C--:B------:R-:W-:Y:S02]  /*0160*/  LEA.HI.X.SX32 R13, R8, R3.reuse, 0x1, P0 ;  /* 0x00000003080d7211 */ /* 0x080fe400000f0eff */
[-C--:B------:R-:W-:Y:S01]  /*0170*/  LEA R16, P0, R6, R4.reuse, 0x1 ;  /* 0x0000000406107211 */ /* 0x080fe200078008ff */
[----:B------:R-:W-:Y:S01]  /*0180*/  IMAD R22, R5, 0x2, R6 ;  /* 0x0000000205167824 */ /* 0x000fe200078e0206 */
[----:B------:R-:W-:Y:S01]  /*0190*/  LEA R14, P1, R18, R4, 0x1 ;  /* 0x00000004120e7211 */ /* 0x000fe200078208ff */
[----:B------:R0:W2:Y:S01]  /*01a0*/  LDG.E.U16 R9, [R12.64] ;  /* 0x000000040c097981 */ /* 0x0000a2000c1e1500 */
[----:B------:R-:W-:-:S02]  /*01b0*/  LEA.HI.X.SX32 R17, R6, R3, 0x1, P0 ;  /* 0x0000000306117211 */ /* 0x000fc400000f0eff */
[C---:B------:R-:W-:Y:S02]  /*01c0*/  LEA R6, R5.reuse, R22, 0x1 ;  /* 0x0000001605067211 */ /* 0x040fe400078e08ff */
[-C--:B------:R-:W-:Y:S01]  /*01d0*/  LEA.HI.X.SX32 R15, R18, R3.reuse, 0x1, P1 ;  /* 0x00000003120f7211 */ /* 0x080fe200008f0eff */
[----:B------:R1:W3:Y:S01]  /*01e0*/  LDG.E.U16 R11, [R16.64] ;  /* 0x00000004100b7981 */ /* 0x0002e2000c1e1500 */
[-C--:B------:R-:W-:Y:S01]  /*01f0*/  LEA R18, P0, R22, R4.reuse, 0x1 ;  /* 0x0000000416127211 */ /* 0x080fe200078008ff */
[----:B------:R-:W-:Y:S01]  /*0200*/  IMAD R24, R5, 0x2, R6 ;  /* 0x0000000205187824 */ /* 0x000fe200078e0206 */
[----:B------:R-:W-:Y:S01]  /*0210*/  LEA R20, P1, R6, R4, 0x1 ;  /* 0x0000000406147211 */ /* 0x000fe200078208ff */
[----:B------:R4:W5:Y:S01]  /*0220*/  LDG.E.U16 R8, [R14.64] ;  /* 0x000000040e087981 */ /* 0x000962000c1e1500 */
[-C--:B------:R-:W-:Y:S02]  /*0230*/  LEA.HI.X.SX32 R19, R22, R3.reuse, 0x1, P0 ;  /* 0x0000000316137211 */ /* 0x080fe400000f0eff */
[----:B------:R-:W-:-:S02]  /*0240*/  LEA.HI.X.SX32 R21, R6, R3, 0x1, P1 ;  /* 0x0000000306157211 */ /* 0x000fc400008f0eff */
[C---:B------:R-:W-:Y:S01]  /*0250*/  LEA R22, P0, R24.reuse, R4, 0x1 ;  /* 0x0000000418167211 */ /* 0x040fe200078008ff */
[----:B0-----:R0:W2:Y:S01]  /*0260*/  LDG.E.U16 R12, [R18.64] ;  /* 0x00000004120c7981 */ /* 0x0010a2000c1e1500 */
[C---:B------:R-:W-:Y:S02]  /*0270*/  LEA R6, R5.reuse, R24, 0x1 ;  /* 0x0000001805067211 */ /* 0x040fe400078e08ff */
[-C--:B------:R-:W-:Y:S01]  /*0280*/  LEA.HI.X.SX32 R23, R24, R3.reuse, 0x1, P0 ;  /* 0x0000000318177211 */ /* 0x080fe200000f0eff */
[----:B------:R0:W2:Y:S01]  /*0290*/  LDG.E.U16 R13, [R20.64] ;  /* 0x00000004140d7981 */ /* 0x0000a2000c1e1500 */
[C---:B------:R-:W-:Y:S01]  /*02a0*/  LEA R24, P0, R6.reuse, R4, 0x1 ;  /* 0x0000000406187211 */ /* 0x040fe200078008ff */
[----:B------:R-:W-:Y:S02]  /*02b0*/  IMAD R30, R5, 0x2, R6 ;  /* 0x00000002051e7824 */ /* 0x000fe400078e0206 */
[----:B----4-:R4:W2:Y:S01]  /*02c0*/  LDG.E.U16 R14, [R22.64] ;  /* 0x00000004160e7981 */ /* 0x0108a2000c1e1500 */
[----:B------:R-:W-:-:S02]  /*02d0*/  LEA.HI.X.SX32 R25, R6, R3, 0x1, P0 ;  /* 0x0000000306197211 */ /* 0x000fc400000f0eff */
[C---:B------:R-:W-:Y:S02]  /*02e0*/  LEA R6, R5.reuse, R30, 0x1 ;  /* 0x0000001e05067211 */ /* 0x040fe400078e08ff */
[-C--:B------:R-:W-:Y:S01]  /*02f0*/  LEA R26, P0, R30, R4.reuse, 0x1 ;  /* 0x000000041e1a7211 */ /* 0x080fe200078008ff */
[----:B------:R0:W2:Y:S01]  /*0300*/  LDG.E.U16 R15, [R24.64] ;  /* 0x00000004180f7981 */ /* 0x0000a2000c1e1500 */
[-C--:B------:R-:W-:Y:S01]  /*0310*/  LEA R28, P1, R6, R4.reuse, 0x1 ;  /* 0x00000004061c7211 */ /* 0x080fe200078208ff */
[C---:B------:R-:W-:Y:S01]  /*0320*/  IMAD R32, R5.reuse, 0x2, R6 ;  /* 0x0000000205207824 */ /* 0x040fe200078e0206 */
[-C--:B------:R-:W-:Y:S02]  /*0330*/  LEA.HI.X.SX32 R27, R30, R3.reuse, 0x1, P0 ;  /* 0x000000031e1b7211 */ /* 0x080fe400000f0eff */
[----:B------:R-:W-:Y:S02]  /*0340*/  LEA.HI.X.SX32 R29, R6, R3, 0x1, P1 ;  /* 0x00000003061d7211 */ /* 0x000fe400008f0eff */
[----:B------:R-:W-:Y:S01]  /*0350*/  LEA R30, P0, R32, R4, 0x1 ;  /* 0x00000004201e7211 */ /* 0x000fe200078008ff */
[----:B-1----:R1:W2:Y:S01]  /*0360*/  LDG.E.U16 R16, [R26.64] ;  /* 0x000000041a107981 */ /* 0x0022a2000c1e1500 */
[----:B------:R-:W-:-:S02]  /*0370*/  LEA R6, R5, R32, 0x1 ;  /* 0x0000002005067211 */ /* 0x000fc400078e08ff */
[-C--:B------:R-:W-:Y:S01]  /*0380*/  LEA.HI.X.SX32 R31, R32, R3.reuse, 0x1, P0 ;  /* 0x00000003201f7211 */ /* 0x080fe200000f0eff */
[----:B------:R1:W2:Y:S01]  /*0390*/  LDG.E.U16 R17, [R28.64] ;  /* 0x000000041c117981 */ /* 0x0002a2000c1e1500 */
[C---:B----4-:R-:W-:Y:S01]  /*03a0*/  LEA R22, P0, R6.reuse, R4, 0x1 ;  /* 0x0000000406167211 */ /* 0x050fe200078008ff */
[C---:B------:R-:W-:Y:S02]  /*03b0*/  IMAD R32, R5.reuse, 0x2, R6 ;  /* 0x0000000205207824 */ /* 0x040fe400078e0206 */
[----:B0-----:R0:W4:Y:S01]  /*03c0*/  LDG.E.U16 R18, [R30.64] ;  /* 0x000000041e127981 */ /* 0x001122000c1e1500 */
[-C--:B------:R-:W-:Y:S02]  /*03d0*/  LEA.HI.X.SX32 R23, R6, R3.reuse, 0x1, P0 ;  /* 0x0000000306177211 */ /* 0x080fe400000f0eff */
[C---:B------:R-:W-:Y:S02]  /*03e0*/  LEA R6, R5.reuse, R32, 0x1 ;  /* 0x0000002005067211 */ /* 0x040fe400078e08ff */
[-C--:B------:R-:W-:Y:S01]  /*03f0*/  LEA R20, P0, R32, R4.reuse, 0x1 ;  /* 0x0000000420147211 */ /* 0x080fe200078008ff */
[----:B------:R0:W2:Y:S01]  /*0400*/  LDG.E.U16 R19, [R22.64] ;  /* 0x0000000416137981 */ /* 0x0000a2000c1e1500 */
[----:B------:R-:W-:Y:S01]  /*0410*/  LEA R24, P1, R6, R4, 0x1 ;  /* 0x0000000406187211 */ /* 0x000fe200078208ff */
[----:B------:R-:W-:Y:S01]  /*0420*/  IMAD R34, R5, 0x2, R6 ;  /* 0x0000000205227824 */ /* 0x000fe200078e0206 */
[----:B------:R-:W-:-:S02]  /*0430*/  LEA.HI.X.SX32 R21, R32, R3, 0x1, P0 ;  /* 0x0000000320157211 */ /* 0x000fc400000f0eff */
[-C--:B------:R-:W-:Y:S02]  /*0440*/  LEA.HI.X.SX32 R25, R6, R3.reuse, 0x1, P1 ;  /* 0x0000000306197211 */ /* 0x080fe400008f0eff */
[C---:B-1----:R-:W-:Y:S01]  /*0450*/  LEA R26, P0, R34.reuse, R4, 0x1 ;  /* 0x00000004221a7211 */ /* 0x042fe200078008ff */
[----:B------:R-:W2:Y:S01]  /*0460*/  LDG.E.U16 R20, [R20.64] ;  /* 0x0000000414147981 */ /* 0x000ea2000c1e1500 */
[C---:B------:R-:W-:Y:S02]  /*0470*/  LEA R6, R5.reuse, R34, 0x1 ;  /* 0x0000002205067211 */ /* 0x040fe400078e08ff */
[-C--:B------:R-:W-:Y:S01]  /*0480*/  LEA.HI.X.SX32 R27, R34, R3.reuse, 0x1, P0 ;  /* 0x00000003221b7211 */ /* 0x080fe200000f0eff */
[----:B------:R1:W2:Y:S01]  /*0490*/  LDG.E.U16 R39, [R24.64] ;  /* 0x0000000418277981 */ /* 0x0002a2000c1e1500 */
[C---:B------:R-:W-:Y:S01]  /*04a0*/  LEA R28, P0, R6.reuse, R4, 0x1 ;  /* 0x00000004061c7211 */ /* 0x040fe200078008ff */
[----:B------:R-:W-:Y:S02]  /*04b0*/  IMAD R32, R5, 0x2, R6 ;  /* 0x0000000205207824 */ /* 0x000fe400078e0206 */
[----:B------:R1:W2:Y:S01]  /*04c0*/  LDG.E.U16 R41, [R26.64] ;  /* 0x000000041a297981 */ /* 0x0002a2000c1e1500 */
[----:B------:R-:W-:-:S02]  /*04d0*/  LEA.HI.X.SX32 R29, R6, R3, 0x1, P0 ;  /* 0x00000003061d7211 */ /* 0x000fc400000f0eff */
[C---:B------:R-:W-:Y:S02]  /*04e0*/  LEA R6, R5.reuse, R32, 0x1 ;  /* 0x0000002005067211 */ /* 0x040fe400078e08ff */
[-C--:B0-----:R-:W-:Y:S01]  /*04f0*/  LEA R22, P0, R32, R4.reuse, 0x1 ;  /* 0x0000000420167211 */ /* 0x081fe200078008ff */
[----:B------:R0:W2:Y:S01]  /*0500*/  LDG.E.U16 R43, [R28.64] ;  /* 0x000000041c2b7981 */ /* 0x0000a2000c1e1500 */
[-C--:B------:R-:W-:Y:S01]  /*0510*/  LEA R30, P1, R6, R4.reuse, 0x1 ;  /* 0x00000004061e7211 */ /* 0x080fe200078208ff */
[C---:B------:R-:W-:Y:S01]  /*0520*/  IMAD R34, R5.reuse, 0x2, R6 ;  /* 0x0000000205227824 */ /* 0x040fe200078e0206 */
[-C--:B------:R-:W-:Y:S02]  /*0530*/  LEA.HI.X.SX32 R23, R32, R3.reuse, 0x1, P0 ;  /* 0x0000000320177211 */ /* 0x080fe400000f0eff */
[----:B------:R-:W-:Y:S02]  /*0540*/  LEA.HI.X.SX32 R31, R6, R3, 0x1, P1 ;  /* 0x00000003061f7211 */ /* 0x000fe400008f0eff */
[----:B------:R-:W-:Y:S01]  /*0550*/  LEA R32, P0, R34, R4, 0x1 ;  /* 0x0000000422207211 */ /* 0x000fe200078008ff */
[----:B------:R0:W2:Y:S01]  /*0560*/  LDG.E.U16 R45, [R22.64] ;  /* 0x00000004162d7981 */ /* 0x0000a2000c1e1500 */
[----:B------:R-:W-:-:S02]  /*0570*/  LEA R6, R5, R34, 0x1 ;  /* 0x0000002205067211 */ /* 0x000fc400078e08ff */
[-C--:B------:R-:W-:Y:S01]  /*0580*/  LEA.HI.X.SX32 R33, R34, R3.reuse, 0x1, P0 ;  /* 0x0000000322217211 */ /* 0x080fe200000f0eff */
[----:B------:R0:W2:Y:S01]  /*0590*/  LDG.E.U16 R47, [R30.64] ;  /* 0x000000041e2f7981 */ /* 0x0000a2000c1e1500 */
[C---:B-1----:R-:W-:Y:S01]  /*05a0*/  LEA R24, P0, R6.reuse, R4, 0x1 ;  /* 0x0000000406187211 */ /* 0x042fe200078008ff */
[C---:B------:R-:W-:Y:S02]  /*05b0*/  IMAD R34, R5.reuse, 0x2, R6 ;  /* 0x0000000205227824 */ /* 0x040fe400078e0206 */
[----:B------:R1:W2:Y:S01]  /*05c0*/  LDG.E.U16 R49, [R32.64] ;  /* 0x0000000420317981 */ /* 0x0002a2000c1e1500 */
[-C--:B------:R-:W-:Y:S02]  /*05d0*/  LEA.HI.X.SX32 R25, R6, R3.reuse, 0x1, P0 ;  /* 0x0000000306197211 */ /* 0x080fe400000f0eff */
[C---:B------:R-:W-:Y:S02]  /*05e0*/  LEA R6, R5.reuse, R34, 0x1 ;  /* 0x0000002205067211 */ /* 0x040fe400078e08ff */
[C---:B------:R-:W-:Y:S01]  /*05f0*/  LEA R26, P0, R34.reuse, R4, 0x1 ;  /* 0x00000004221a7211 */ /* 0x040fe200078008ff */
[----:B------:R1:W2:Y:S02]  /*0600*/  LDG.E.U16 R51, [R24.64] ;  /* 0x0000000418337981 */ /* 0x0002a4000c1e1500 */
[----:B------:R-:W-:Y:S01]  /*0610*/  IMAD R36, R5, 0x2, R6 ;  /* 0x0000000205247824 */ /* 0x000fe200078e0206 */
[----:B------:R-:W-:-:S02]  /*0620*/  LEA.HI.X.SX32 R27, R34, R3, 0x1, P0 ;  /* 0x00000003221b7211 */ /* 0x000fc400000f0eff */
[C---:B0-----:R-:W-:Y:S02]  /*0630*/  LEA R28, P1, R6.reuse, R4, 0x1 ;  /* 0x00000004061c7211 */ /* 0x041fe400078208ff */
[C---:B------:R-:W-:Y:S01]  /*0640*/  LEA R34, R5.reuse, R36, 0x1 ;  /* 0x0000002405227211 */ /* 0x040fe200078e08ff */
[----:B------:R0:W3:Y:S01]  /*0650*/  LDG.E.U16 R53, [R26.64] ;  /* 0x000000041a357981 */ /* 0x0000e2000c1e1500 */
[-C--:B------:R-:W-:Y:S02]  /*0660*/  LEA.HI.X.SX32 R29, R6, R3.reuse, 0x1, P1 ;  /* 0x00000003061d7211 */ /* 0x080fe400008f0eff */
[C---:B------:R-:W-:Y:S01]  /*0670*/  LEA R22, P0, R36.reuse, R4, 0x1 ;  /* 0x0000000424167211 */ /* 0x040fe200078008ff */
[----:B------:R-:W-:Y:S02]  /*0680*/  IMAD R6, R5, 0x2, R34 ;  /* 0x0000000205067824 */ /* 0x000fe400078e0222 */
[----:B------:R0:W3:Y:S01]  /*0690*/  LDG.E.U16 R55, [R28.64] ;  /* 0x000000041c377981 */ /* 0x0000e2000c1e1500 */
[----:B------:R-:W-:-:S02]  /*06a0*/  LEA.HI.X.SX32 R23, R36, R3, 0x1, P0 ;  /* 0x0000000324177211 */ /* 0x000fc400000f0eff */
[C---:B------:R-:W-:Y:S02]  /*06b0*/  LEA R30, P0, R34.reuse, R4, 0x1 ;  /* 0x00000004221e7211 */ /* 0x040fe400078008ff */
[----:B------:R-:W-:Y:S01]  /*06c0*/  LEA R36, R5, R6, 0x1 ;  /* 0x0000000605247211 */ /* 0x000fe200078e08ff */
[----:B------:R0:W3:Y:S01]  /*06d0*/  LDG.E.U16 R57, [R22.64] ;  /* 0x0000000416397981 */ /* 0x0000e2000c1e1500 */
[----:B------:R-:W-:-:S03]  /*06e0*/  LEA.HI.X.SX32 R31, R34, R3, 0x1, P0 ;  /* 0x00000003221f7211 */ /* 0x000fc600000f0eff */
[C---:B------:R-:W-:Y:S01]  /*06f0*/  IMAD R34, R5.reuse, 0x2, R36 ;  /* 0x0000000205227824 */ /* 0x040fe200078e0224 */
[C---:B-1----:R-:W-:Y:S01]  /*0700*/  LEA R24, P0, R6.reuse, R4, 0x1 ;  /* 0x0000000406187211 */ /* 0x042fe200078008ff */
[----:B------:R1:W3:Y:S03]  /*0710*/  LDG.E.U16 R58, [R30.64] ;  /* 0x000000041e3a7981 */ /* 0x0002e6000c1e1500 */
[C---:B------:R-:W-:Y:S02]  /*0720*/  LEA R38, R5.reuse, R34, 0x1 ;  /* 0x0000002205267211 */ /* 0x040fe400078e08ff */
[-C--:B------:R-:W-:Y:S02]  /*0730*/  LEA.HI.X.SX32 R25, R6, R3.reuse, 0x1, P0 ;  /* 0x0000000306197211 */ /* 0x080fe400000f0eff */
[-C--:B------:R-:W-:Y:S01]  /*0740*/  LEA R32, P1, R36, R4.reuse, 0x1 ;  /* 0x0000000424207211 */ /* 0x080fe200078208ff */
[----:B------:R-:W-:Y:S01]  /*0750*/  IMAD R6, R5, 0x2, R38 ;  /* 0x0000000205067824 */ /* 0x000fe200078e0226 */
[----:B0-----:R-:W-:Y:S01]  /*0760*/  LEA R26, P0, R34, R4, 0x1 ;  /* 0x00000004221a7211 */ /* 0x001fe200078008ff */
[----:B------:R0:W4:Y:S01]  /*0770*/  LDG.E.U16 R59, [R24.64] ;  /* 0x00000004183b7981 */ /* 0x000122000c1e1500 */
[----:B------:R-:W-:-:S02]  /*0780*/  LEA.HI.X.SX32 R33, R36, R3, 0x1, P1 ;  /* 0x0000000324217211 */ /* 0x000fc400008f0eff */
[C---:B------:R-:W-:Y:S02]  /*0790*/  LEA R36, R5.reuse, R6, 0x1 ;  /* 0x0000000605247211 */ /* 0x040fe400078e08ff */
[----:B------:R-:W-:Y:S01]  /*07a0*/  LEA.HI.X.SX32 R27, R34, R3, 0x1, P0 ;  /* 0x00000003221b7211 */ /* 0x000fe200000f0eff */
[----:B------:R0:W4:Y:S02]  /*07b0*/  LDG.E.U16 R61, [R32.64] ;  /* 0x00000004203d7981 */ /* 0x000124000c1e1500 */
[C---:B------:R-:W-:Y:S01]  /*07c0*/  IMAD R34, R5.reuse, 0x2, R36 ;  /* 0x0000000205227824 */ /* 0x040fe200078e0224 */
[----:B------:R-:W-:Y:S01]  /*07d0*/  LEA R22, P0, R38, R4, 0x1 ;  /* 0x0000000426167211 */ /* 0x000fe200078008ff */
[----:B------:R0:W5:Y:S03]  /*07e0*/  LDG.E.U16 R60, [R26.64] ;  /* 0x000000041a3c7981 */ /* 0x000166000c1e1500 */
[----:B------:R-:W-:-:S02]  /*07f0*/  LEA R40, R5, R34, 0x1 ;  /* 0x0000002205287211 */ /* 0x000fc400078e08ff */
[----:B------:R-:W-:-:S03]  /*0800*/  LEA.HI.X.SX32 R23, R38, R3, 0x1, P0 ;  /* 0x0000000326177211 */ /* 0x000fc600000f0eff */
[C---:B------:R-:W-:Y:S01]  /*0810*/  IMAD R38, R5.reuse, 0x2, R40 ;  /* 0x0000000205267824 */ /* 0x040fe200078e0228 */
[C---:B------:R-:W-:Y:S01]  /*0820*/  LEA R28, P0, R6.reuse, R4, 0x1 ;  /* 0x00000004061c7211 */ /* 0x040fe200078008ff */
[----:B------:R1:W5:Y:S03]  /*0830*/  LDG.E.U16 R62, [R22.64] ;  /* 0x00000004163e7981 */ /* 0x000366000c1e1500 */
[----:B------:R-:W-:Y:S02]  /*0840*/  LEA R42, R5, R38, 0x1 ;  /* 0x00000026052a7211 */ /* 0x000fe400078e08ff */
[----:B------:R-:W-:-:S03]  /*0850*/  LEA.HI.X.SX32 R29, R6, R3, 0x1, P0 ;  /* 0x00000003061d7211 */ /* 0x000fc600000f0eff */
[C---:B------:R-:W-:Y:S01]  /*0860*/  IMAD R6, R5.reuse, 0x2, R42 ;  /* 0x0000000205067824 */ /* 0x040fe200078e022a */
[C---:B0-----:R-:W-:Y:S01]  /*0870*/  LEA R24, P0, R34.reuse, R4, 0x1 ;  /* 0x0000000422187211 */ /* 0x041fe200078008ff */
[----:B------:R0:W5:Y:S03]  /*0880*/  LDG.E.U16 R63, [R28.64] ;  /* 0x000000041c3f7981 */ /* 0x000166000c1e1500 */
[C---:B------:R-:W-:Y:S02]  /*0890*/  LEA R32, R5.reuse, R6, 0x1 ;  /* 0x0000000605207211 */ /* 0x040fe400078e08ff */
[-C--:B------:R-:W-:Y:S02]  /*08a0*/  LEA.HI.X.SX32 R25, R34, R3.reuse, 0x1, P0 ;  /* 0x0000000322197211 */ /* 0x080fe400000f0eff */
[-C--:B-1----:R-:W-:Y:S01]  /*08b0*/  LEA R30, P1, R36, R4.reuse, 0x1 ;  /* 0x00000004241e7211 */ /* 0x082fe200078208ff */
[----:B------:R-:W-:Y:S01]  /*08c0*/  IMAD R34, R5, 0x2, R32 ;  /* 0x0000000205227824 */ /* 0x000fe200078e0220 */
[----:B------:R-:W-:Y:S01]  /*08d0*/  LEA R26, P0, R40, R4, 0x1 ;  /* 0x00000004281a7211 */ /* 0x000fe200078008ff */
[----:B------:R1:W5:Y:S01]  /*08e0*/  LDG.E.U16 R64, [R24.64] ;  /* 0x0000000418407981 */ /* 0x000362000c1e1500 */
[----:B------:R-:W-:-:S02]  /*08f0*/  LEA.HI.X.SX32 R31, R36, R3, 0x1, P1 ;  /* 0x00000003241f7211 */ /* 0x000fc400008f0eff */
[C---:B------:R-:W-:Y:S02]  /*0900*/  LEA R36, R5.reuse, R34, 0x1 ;  /* 0x0000002205247211 */ /* 0x040fe400078e08ff */
[-C--:B------:R-:W-:Y:S01]  /*0910*/  LEA.HI.X.SX32 R27, R40, R3.reuse, 0x1, P0 ;  /* 0x00000003281b7211 */ /* 0x080fe200000f0eff */
[----:B------:R1:W5:Y:S01]  /*0920*/  LDG.E.U16 R65, [R30.64] ;  /* 0x000000041e417981 */ /* 0x000362000c1e1500 */
[-C--:B------:R-:W-:Y:S01]  /*0930*/  LEA R22, P0, R38, R4.reuse, 0x1 ;  /* 0x0000000426167211 */ /* 0x080fe200078008ff */
[C---:B------:R-:W-:Y:S01]  /*0940*/  IMAD R40, R5.reuse, 0x2, R36 ;  /* 0x0000000205287824 */ /* 0x040fe200078e0224 */
[----:B0-----:R-:W-:Y:S01]  /*0950*/  LEA R28, P1, R42, R4, 0x1 ;  /* 0x000000042a1c7211 */ /* 0x001fe200078208ff */
[----:B------:R0:W5:Y:S01]  /*0960*/  LDG.E.U16 R66, [R26.64] ;  /* 0x000000041a427981 */ /* 0x000162000c1e1500 */
[----:B------:R-:W-:Y:S02]  /*0970*/  LEA.HI.X.SX32 R23, R38, R3, 0x1, P0 ;  /* 0x0000000326177211 */ /* 0x000fe400000f0eff */
[----:B------:R-:W-:-:S02]  /*0980*/  LEA R38, R5, R40, 0x1 ;  /* 0x0000002805267211 */ /* 0x000fc400078e08ff */
[-C--:B------:R-:W-:Y:S01]  /*0990*/  LEA.HI.X.SX32 R29, R42, R3.reuse, 0x1, P1 ;  /* 0x000000032a1d7211 */ /* 0x080fe200008f0eff */
[----:B------:R0:W5:Y:S01]  /*09a0*/  LDG.E.U16 R67, [R22.64] ;  /* 0x0000000416437981 */ /* 0x000162000c1e1500 */
[C---:B-1----:R-:W-:Y:S01]  /*09b0*/  LEA R30, P0, R6.reuse, R4, 0x1 ;  /* 0x00000004061e7211 */ /* 0x042fe200078008ff */
[C---:B------:R-:W-:Y:S02]  /*09c0*/  IMAD R42, R5.reuse, 0x2, R38 ;  /* 0x00000002052a7824 */ /* 0x040fe400078e0226 */
[----:B------:R1:W5:Y:S01]  /*09d0*/  LDG.E.U16 R69, [R28.64] ;  /* 0x000000041c457981 */ /* 0x000362000c1e1500 */
[-C--:B------:R-:W-:Y:S02]  /*09e0*/  LEA.HI.X.SX32 R31, R6, R3.reuse, 0x1, P0 ;  /* 0x00000003061f7211 */ /* 0x080fe400000f0eff */
[C---:B------:R-:W-:Y:S02]  /*09f0*/  LEA R6, R5.reuse, R42, 0x1 ;  /* 0x0000002a05067211 */ /* 0x040fe400078e08ff */
[C---:B------:R-:W-:Y:S01]  /*0a00*/  LEA R24, P0, R32.reuse, R4, 0x1 ;  /* 0x0000000420187211 */ /* 0x040fe200078008ff */
[----:B------:R1:W5:Y:S02]  /*0a10*/  LDG.E.U16 R68, [R30.64] ;  /* 0x000000041e447981 */ /* 0x000364000c1e1500 */
[----:B------:R-:W-:Y:S01]  /*0a20*/  IMAD R44, R5, 0x2, R6 ;  /* 0x00000002052c7824 */ /* 0x000fe200078e0206 */
[----:B------:R-:W-:-:S02]  /*0a30*/  LEA.HI.X.SX32 R25, R32, R3, 0x1, P0 ;  /* 0x0000000320197211 */ /* 0x000fc400000f0eff */
[C---:B0-----:R-:W-:Y:S02]  /*0a40*/  LEA R26, P0, R34.reuse, R4, 0x1 ;  /* 0x00000004221a7211 */ /* 0x041fe400078008ff */
[C---:B------:R-:W-:Y:S01]  /*0a50*/  LEA R46, R5.reuse, R44, 0x1 ;  /* 0x0000002c052e7211 */ /* 0x040fe200078e08ff */
[----:B------:R0:W5:Y:S01]  /*0a60*/  LDG.E.U16 R70, [R24.64] ;  /* 0x0000000418467981 */ /* 0x000162000c1e1500 */
[-C--:B------:R-:W-:Y:S02]  /*0a70*/  LEA.HI.X.SX32 R27, R34, R3.reuse, 0x1, P0 ;  /* 0x00000003221b7211 */ /* 0x080fe400000f0eff */
[-C--:B------:R-:W-:Y:S01]  /*0a80*/  LEA R32, P1, R36, R4.reuse, 0x1 ;  /* 0x0000000424207211 */ /* 0x080fe200078208ff */
[----:B------:R-:W-:Y:S01]  /*0a90*/  IMAD R34, R5, 0x2, R46 ;  /* 0x0000000205227824 */ /* 0x000fe200078e022e */
[----:B------:R-:W-:Y:S01]  /*0aa0*/  LEA R22, P0, R40, R4, 0x1 ;  /* 0x0000000428167211 */ /* 0x000fe200078008ff */
[----:B------:R0:W5:Y:S01]  /*0ab0*/  LDG.E.U16 R71, [R26.64] ;  /* 0x000000041a477981 */ /* 0x000162000c1e1500 */
[----:B------:R-:W-:-:S02]  /*0ac0*/  LEA.HI.X.SX32 R33, R36, R3, 0x1, P1 ;  /* 0x0000000324217211 */ /* 0x000fc400008f0eff */
[C---:B------:R-:W-:Y:S02]  /*0ad0*/  LEA R36, R5.reuse, R34, 0x1 ;  /* 0x0000002205247211 */ /* 0x040fe400078e08ff */
[----:B------:R-:W-:Y:S01]  /*0ae0*/  LEA.HI.X.SX32 R23, R40, R3, 0x1, P0 ;  /* 0x0000000328177211 */ /* 0x000fe200000f0eff */
[----:B------:R0:W5:Y:S02]  /*0af0*/  LDG.E.U16 R73, [R32.64] ;  /* 0x0000000420497981 */ /* 0x000164000c1e1500 */
[C---:B------:R-:W-:Y:S01]  /*0b00*/  IMAD R40, R5.reuse, 0x2, R36 ;  /* 0x0000000205287824 */ /* 0x040fe200078e0224 */
[----:B-1----:R-:W-:Y:S01]  /*0b10*/  LEA R28, P0, R38, R4, 0x1 ;  /* 0x00000004261c7211 */ /* 0x002fe200078008ff */
[----:B------:R1:W5:Y:S03]  /*0b20*/  LDG.E.U16 R72, [R22.64] ;  /* 0x0000000416487981 */ /* 0x000366000c1e1500 */
[----:B------:R-:W-:-:S02]  /*0b30*/  LEA R48, R5, R40, 0x1 ;  /* 0x0000002805307211 */ /* 0x000fc400078e08ff */
[----:B------:R-:W-:-:S03]  /*0b40*/  LEA.HI.X.SX32 R29, R38, R3, 0x1, P0 ;  /* 0x00000003261d7211 */ /* 0x000fc600000f0eff */
[C---:B------:R-:W-:Y:S01]  /*0b50*/  IMAD R38, R5.reuse, 0x2, R48 ;  /* 0x0000000205267824 */ /* 0x040fe200078e0230 */
[C---:B------:R-:W-:Y:S01]  /*0b60*/  LEA R30, P1, R6.reuse, R4, 0x1 ;  /* 0x00000004061e7211 */ /* 0x040fe200078208ff */
[----:B------:R1:W5:Y:S03]  /*0b70*/  LDG.E.U16 R74, [R28.64] ;  /* 0x000000041c4a7981 */ /* 0x000366000c1e1500 */
[C---:B------:R-:W-:Y:S02]  /*0b80*/  LEA R50, R5.reuse, R38, 0x1 ;  /* 0x0000002605327211 */ /* 0x040fe400078e08ff */
[----:B------:R-:W-:Y:S02]  /*0b90*/  LEA.HI.X.SX32 R31, R6, R3, 0x1, P1 ;  /* 0x00000003061f7211 */ /* 0x000fe400008f0eff */
[----:B0-----:R-:W-:Y:S01]  /*0ba0*/  LEA R24, P0, R42, R4, 0x1 ;  /* 0x000000042a187211 */ /* 0x001fe200078008ff */
[----:B------:R-:W-:-:S02]  /*0bb0*/  IMAD R6, R5, 0x2, R50 ;  /* 0x0000000205067824 */ /* 0x000fc400078e0232 */
[----:B------:R0:W5:Y:S01]  /*0bc0*/  LDG.E.U16 R77, [R30.64] ;  /* 0x000000041e4d7981 */ /* 0x000162000c1e1500 */
[-C--:B------:R-:W-:Y:S02]  /*0bd0*/  LEA.HI.X.SX32 R25, R42, R3.reuse, 0x1, P0 ;  /* 0x000000032a197211 */ /* 0x080fe400000f0eff */
[C---:B------:R-:W-:Y:S02]  /*0be0*/  LEA R26, P0, R44.reuse, R4, 0x1 ;  /* 0x000000042c1a7211 */ /* 0x040fe400078008ff */
[C---:B------:R-:W-:Y:S01]  /*0bf0*/  LEA R42, R5.reuse, R6, 0x1 ;  /* 0x00000006052a7211 */ /* 0x040fe200078e08ff */
[----:B------:R0:W5:Y:S01]  /*0c00*/  LDG.E.U16 R75, [R24.64] ;  /* 0x00000004184b7981 */ /* 0x000162000c1e1500 */
[----:B------:R-:W-:Y:S02]  /*0c10*/  LEA.HI.X.SX32 R27, R44, R3, 0x1, P0 ;  /* 0x000000032c1b7211 */ /* 0x000fe400000f0eff */
[----:B-1----:R-:W-:Y:S01]  /*0c20*/  LEA R22, P0, R46, R4, 0x1 ;  /* 0x000000042e167211 */ /* 0x002fe200078008ff */
[----:B------:R-:W-:-:S02]  /*0c30*/  IMAD R44, R5, 0x2, R42 ;  /* 0x00000002052c7824 */ /* 0x000fc400078e022a */
[----:B------:R1:W5:Y:S01]  /*0c40*/  LDG.E.U16 R76, [R26.64] ;  /* 0x000000041a4c7981 */ /* 0x000362000c1e1500 */
[----:B------:R-:W-:Y:S02]  /*0c50*/  LEA.HI.X.SX32 R23, R46, R3, 0x1, P0 ;  /* 0x000000032e177211 */ /* 0x000fe400000f0eff */
[C---:B------:R-:W-:Y:S02]  /*0c60*/  LEA R46, R5.reuse, R44, 0x1 ;  /* 0x0000002c052e7211 */ /* 0x040fe400078e08ff */
[----:B------:R-:W-:Y:S01]  /*0c70*/  LEA R28, P0, R34, R4, 0x1 ;  /* 0x00000004221c7211 */ /* 0x000fe200078008ff */
[----:B------:R1:W5:Y:S02]  /*0c80*/  LDG.E.U16 R78, [R22.64] ;  /* 0x00000004164e7981 */ /* 0x000364000c1e1500 */
[----:B------:R-:W-:-:S05]  /*0c90*/  IMAD R52, R5, 0x2, R46 ;  /* 0x0000000205347824 */ /* 0x000fca00078e022e */
[----:B------:R-:W-:Y:S02]  /*0ca0*/  LEA R54, R5, R52, 0x1 ;  /* 0x0000003405367211 */ /* 0x000fe400078e08ff */
[----:B0-----:R-:W-:-:S03]  /*0cb0*/  LEA R24, P1, R36, R4, 0x1 ;  /* 0x0000000424187211 */ /* 0x001fc600078208ff */
[C---:B------:R-:W-:Y:S01]  /*0cc0*/  IMAD R56, R5.reuse, 0x2, R54 ;  /* 0x0000000205387824 */ /* 0x040fe200078e0236 */
[-C--:B------:R-:W-:Y:S02]  /*0cd0*/  LEA.HI.X.SX32 R29, R34, R3.reuse, 0x1, P0 ;  /* 0x00000003221d7211 */ /* 0x080fe400000f0eff */
[-C--:B------:R-:W-:Y:S02]  /*0ce0*/  LEA.HI.X.SX32 R25, R36, R3.reuse, 0x1, P1 ;  /* 0x0000000324197211 */ /* 0x080fe400008f0eff */
[C---:B------:R-:W-:Y:S01]  /*0cf0*/  LEA R30, P0, R40.reuse, R4, 0x1 ;  /* 0x00000004281e7211 */ /* 0x040fe200078008ff */
[----:B------:R0:W5:Y:S01]  /*0d00*/  LDG.E.U16 R79, [R28.64] ;  /* 0x000000041c4f7981 */ /* 0x000162000c1e1500 */
[C---:B------:R-:W-:Y:S02]  /*0d10*/  LEA R36, R5.reuse, R56, 0x1 ;  /* 0x0000003805247211 */ /* 0x040fe400078e08ff */
[-C--:B------:R-:W-:Y:S01]  /*0d20*/  LEA.HI.X.SX32 R31, R40, R3.reuse, 0x1, P0 ;  /* 0x00000003281f7211 */ /* 0x080fe200000f0eff */
[----:B------:R0:W5:Y:S01]  /*0d30*/  LDG.E.U16 R81, [R24.64] ;  /* 0x0000000418517981 */ /* 0x000162000c1e1500 */
[-C--:B-1----:R-:W-:Y:S01]  /*0d40*/  LEA R26, P0, R48, R4.reuse, 0x1 ;  /* 0x00000004301a7211 */ /* 0x082fe200078008ff */
[----:B------:R-:W-:Y:S01]  /*0d50*/  IMAD R40, R5, 0x2, R36 ;  /* 0x0000000205287824 */ /* 0x000fe200078e0224 */
[----:B------:R-:W-:Y:S01]  /*0d60*/  LEA R32, P1, R46, R4, 0x1 ;  /* 0x000000042e207211 */ /* 0x000fe200078208ff */
[----:B------:R1:W5:Y:S01]  /*0d70*/  LDG.E.U16 R80, [R30.64] ;  /* 0x000000041e507981 */ /* 0x000362000c1e1500 */
[----:B------:R-:W-:-:S02]  /*0d80*/  LEA.HI.X.SX32 R27, R48, R3, 0x1, P0 ;  /* 0x00000003301b7211 */ /* 0x000fc400000f0eff */
[C---:B------:R-:W-:Y:S02]  /*0d90*/  LEA R22, P0, R50.reuse, R4, 0x1 ;  /* 0x0000000432167211 */ /* 0x040fe400078008ff */
[----:B------:R-:W-:Y:S01]  /*0da0*/  LEA R48, R5, R40, 0x1 ;  /* 0x0000002805307211 */ /* 0x000fe200078e08ff */
[----:B------:R0:W5:Y:S01]  /*0db0*/  LDG.E.U16 R82, [R26.64] ;  /* 0x000000041a527981 */ /* 0x000162000c1e1500 */
[----:B------:R-:W-:-:S03]  /*0dc0*/  LEA.HI.X.SX32 R23, R50, R3, 0x1, P0 ;  /* 0x0000000332177211 */ /* 0x000fc600000f0eff */
[C---:B------:R-:W-:Y:S01]  /*0dd0*/  IMAD R50, R5.reuse, 0x2, R48 ;  /* 0x0000000205327824 */ /* 0x040fe200078e0230 */
[-C--:B------:R-:W-:Y:S01]  /*0de0*/  LEA.HI.X.SX32 R33, R46, R3.reuse, 0x1, P1 ;  /* 0x000000032e217211 */ /* 0x080fe200008f0eff */
[----:B------:R0:W5:Y:S03]  /*0df0*/  LDG.E.U16 R83, [R22.64] ;  /* 0x0000000416537981 */ /* 0x000166000c1e1500 */
[----:B------:R-:W-:Y:S01]  /*0e00*/  LEA R46, R5, R50, 0x1 ;  /* 0x00000032052e7211 */ /* 0x000fe200078e08ff */
[----:B------:R0:W5:Y:S01]  /*0e10*/  LDG.E.U16 R85, [R32.64] ;  /* 0x0000000420557981 */ /* 0x000162000c1e1500 */
[-C--:B------:R-:W-:Y:S02]  /*0e20*/  LEA R34, P0, R36, R4.reuse, 0x1 ;  /* 0x0000000424227211 */ /* 0x080fe400078008ff */
[----:B-1----:R-:W-:Y:S02]  /*0e30*/  LEA R30, P1, R46, R4, 0x1 ;  /* 0x000000042e1e7211 */ /* 0x002fe400078208ff */
[----:B------:R-:W-:-:S02]  /*0e40*/  LEA.HI.X.SX32 R35, R36, R3, 0x1, P0 ;  /* 0x0000000324237211 */ /* 0x000fc400000f0eff */
[-C--:B------:R-:W-:Y:S01]  /*0e50*/  LEA.HI.X.SX32 R31, R46, R3.reuse, 0x1, P1 ;  /* 0x000000032e1f7211 */ /* 0x080fe200008f0eff */
[----:B------:R-:W-:Y:S01]  /*0e60*/  IMAD R46, R5, 0x2, R46 ;  /* 0x00000002052e7824 */ /* 0x000fe200078e022e */
[-C--:B0-----:R-:W-:Y:S01]  /*0e70*/  LEA R24, P0, R6, R4.reuse, 0x1 ;  /* 0x0000000406187211 */ /* 0x081fe200078008ff */
[----:B------:R0:W5:Y:S01]  /*0e80*/  LDG.E.U16 R87, [R34.64] ;  /* 0x0000000422577981 */ /* 0x000162000c1e1500 */
[-C--:B------:R-:W-:Y:S02]  /*0e90*/  LEA R28, P1, R52, R4.reuse, 0x1 ;  /* 0x00000004341c7211 */ /* 0x080fe400078208ff */
[-C--:B------:R-:W-:Y:S01]  /*0ea0*/  LEA.HI.X.SX32 R25, R6, R3.reuse, 0x1, P0 ;  /* 0x0000000306197211 */ /* 0x080fe200000f0eff */
[----:B------:R1:W5:Y:S01]  /*0eb0*/  LDG.E.U16 R89, [R30.64] ;  /* 0x000000041e597981 */ /* 0x000362000c1e1500 */
[----:B------:R-:W-:Y:S02]  /*0ec0*/  LEA.HI.X.SX32 R29, R52, R3, 0x1, P1 ;  /* 0x00000003341d7211 */ /* 0x000fe400008f0eff */
[-C--:B------:R-:W-:Y:S01]  /*0ed0*/  LEA R22, P0, R40, R4.reuse, 0x1 ;  /* 0x0000000428167211 */ /* 0x080fe200078008ff */
[----:B------:R0:W5:Y:S01]  /*0ee0*/  LDG.E.U16 R52, [R24.64] ;  /* 0x0000000418347981 */ /* 0x000162000c1e1500 */
[----:B------:R-:W-:-:S02]  /*0ef0*/  LEA R36, P1, R46, R4, 0x1 ;  /* 0x000000042e247211 */ /* 0x000fc400078208ff */
[-C--:B------:R-:W-:Y:S01]  /*0f00*/  LEA.HI.X.SX32 R23, R40, R3.reuse, 0x1, P0 ;  /* 0x0000000328177211 */ /* 0x080fe200000f0eff */
[----:B------:R0:W5:Y:S01]  /*0f10*/  LDG.E.U16 R84, [R28.64] ;  /* 0x000000041c547981 */ /* 0x000162000c1e1500 */
[-C--:B------:R-:W-:Y:S02]  /*0f20*/  LEA.HI.X.SX32 R37, R46, R3.reuse, 0x1, P1 ;  /* 0x000000032e257211 */ /* 0x080fe400008f0eff */
[-C--:B------:R-:W-:Y:S01]  /*0f30*/  LEA R26, P0, R42, R4.reuse, 0x1 ;  /* 0x000000042a1a7211 */ /* 0x080fe200078008ff */
[----:B------:R0:W5:Y:S01]  /*0f40*/  LDG.E.U16 R86, [R22.64] ;  /* 0x0000000416567981 */ /* 0x000162000c1e1500 */
[----:B-1----:R-:W-:Y:S02]  /*0f50*/  LEA R30, P1, R54, R4, 0x1 ;  /* 0x00000004361e7211 */ /* 0x002fe400078208ff */
[----:B------:R-:W-:Y:S01]  /*0f60*/  LEA R46, R5, R46, 0x1 ;  /* 0x0000002e052e7211 */ /* 0x000fe200078e08ff */
[----:B------:R-:W5:Y:S01]  /*0f70*/  LDG.E.U16 R36, [R36.64] ;  /* 0x0000000424247981 */ /* 0x000f62000c1e1500 */
[----:B------:R-:W-:-:S02]  /*0f80*/  LEA.HI.X.SX32 R27, R42, R3, 0x1, P0 ;  /* 0x000000032a1b7211 */ /* 0x000fc400000f0eff */
[-C--:B------:R-:W-:Y:S02]  /*0f90*/  LEA.HI.X.SX32 R31, R54, R3.reuse, 0x1, P1 ;  /* 0x00000003361f7211 */ /* 0x080fe400008f0eff */
[-C--:B------:R-:W-:Y:S01]  /*0fa0*/  LEA R32, P0, R48, R4.reuse, 0x1 ;  /* 0x0000000430207211 */ /* 0x080fe200078008ff */
[----:B------:R1:W5:Y:S01]  /*0fb0*/  LDG.E.U16 R40, [R26.64] ;  /* 0x000000041a287981 */ /* 0x000362000c1e1500 */
[----:B0-----:R-:W-:Y:S02]  /*0fc0*/  LEA R34, P1, R46, R4, 0x1 ;  /* 0x000000042e227211 */ /* 0x001fe400078208ff */
[-C--:B------:R-:W-:Y:S01]  /*0fd0*/  LEA.HI.X.SX32 R33, R48, R3.reuse, 0x1, P0 ;  /* 0x0000000330217211 */ /* 0x080fe200000f0eff */
[----:B------:R0:W5:Y:S01]  /*0fe0*/  LDG.E.U16 R30, [R30.64] ;  /* 0x000000041e1e7981 */ /* 0x000162000c1e1500 */
[----:B------:R-:W-:-:S03]  /*0ff0*/  LEA.HI.X.SX32 R35, R46, R3, 0x1, P1 ;  /* 0x000000032e237211 */ /* 0x000fc600008f0eff */
[----:B------:R-:W5:Y:S04]  /*1000*/  LDG.E.U16 R32, [R32.64] ;  /* 0x0000000420207981 */ /* 0x000f68000c1e1500 */
[----:B------:R-:W5:Y:S01]  /*1010*/  LDG.E.U16 R34, [R34.64] ;  /* 0x0000000422227981 */ /* 0x000f62000c1e1500 */
[----:B------:R-:W-:-:S04]  /*1020*/  LEA R22, P0, R38, R4, 0x1 ;  /* 0x0000000426167211 */ /* 0x000fc800078008ff */
[-C--:B------:R-:W-:Y:S02]  /*1030*/  LEA.HI.X.SX32 R23, R38, R3.reuse, 0x1, P0 ;  /* 0x0000000326177211 */ /* 0x080fe400000f0eff */
[-C--:B------:R-:W-:Y:S02]  /*1040*/  LEA R24, P0, R44, R4.reuse, 0x1 ;  /* 0x000000042c187211 */ /* 0x080fe400078008ff */
[-C--:B-1----:R-:W-:Y:S01]  /*1050*/  LEA R26, P1, R56, R4.reuse, 0x1 ;  /* 0x00000004381a7211 */ /* 0x082fe200078208ff */
[----:B------:R-:W5:Y:S01]  /*1060*/  LDG.E.U16 R22, [R22.64] ;  /* 0x0000000416167981 */ /* 0x000f62000c1e1500 */
[-C--:B------:R-:W-:Y:S02]  /*1070*/  LEA.HI.X.SX32 R25, R44, R3.reuse, 0x1, P0 ;  /* 0x000000032c197211 */ /* 0x080fe400000f0eff */
[-C--:B------:R-:W-:Y:S02]  /*1080*/  LEA.HI.X.SX32 R27, R56, R3.reuse, 0x1, P1 ;  /* 0x00000003381b7211 */ /* 0x080fe400008f0eff */
[C---:B------:R-:W-:Y:S01]  /*1090*/  LEA R28, P0, R50.reuse, R4, 0x1 ;  /* 0x00000004321c7211 */ /* 0x040fe200078008ff */
[----:B------:R-:W5:Y:S03]  /*10a0*/  LDG.E.U16 R24, [R24.64] ;  /* 0x0000000418187981 */ /* 0x000f66000c1e1500 */
[----:B------:R-:W-:Y:S01]  /*10b0*/  LEA.HI.X.SX32 R29, R50, R3, 0x1, P0 ;  /* 0x00000003321d7211 */ /* 0x000fe200000f0eff */
[----:B------:R-:W5:Y:S04]  /*10c0*/  LDG.E.U16 R26, [R26.64] ;  /* 0x000000041a1a7981 */ /* 0x000f68000c1e1500 */
[----:B------:R-:W5:Y:S01]  /*10d0*/  LDG.E.U16 R28, [R28.64] ;  /* 0x000000041c1c7981 */ /* 0x000f62000c1e1500 */
[----:B------:R-:W-:-:S05]  /*10e0*/  IMAD R5, R5, 0x2, R46 ;  /* 0x0000000205057824 */ /* 0x000fca00078e022e */
[----:B------:R-:W-:-:S04]  /*10f0*/  LEA R4, P1, R5, R4, 0x1 ;  /* 0x0000000405047211 */ /* 0x000fc800078208ff */
[----:B------:R-:W-:-:S05]  /*1100*/  LEA.HI.X.SX32 R5, R5, R3, 0x1, P1 ;  /* 0x0000000305057211 */ /* 0x000fca00008f0eff */
[----:B0-----:R0:W5:Y:S01]  /*1110*/  LDG.E.U16 R31, [R4.64] ;  /* 0x00000004041f7981 */ /* 0x001162000c1e1500 */
[----:B------:R-:W-:Y:S01]  /*1120*/  SHF.R.S32.HI R166, RZ, 0x6, R7 ;  /* 0x00000006ffa67819 */ /* 0x000fe20000011407 */
[----:B------:R-:W-:-:S03]  /*1130*/  IMAD.SHL.U32 R3, R2, 0x2, RZ ;  /* 0x0000000202037824 */ /* 0x000fc600078e00ff */
[----:B------:R-:W-:-:S04]  /*1140*/  SGXT R166, R166, 0x1 ;  /* 0x00000001a6a6781a */ /* 0x000fc80000000200 */
[----:B------:R-:W-:-:S05]  /*1150*/  LOP3.LUT R166, R3, 0x90, R166, 0x78, !PT ;  /* 0x0000009003a67812 */ /* 0x000fca00078e78a6 */
[----:B--2---:R1:W-:Y:S04]  /*1160*/  STS.U16 [R166], R9 ;  /* 0x00000009a6007388 */ /* 0x0043e80000000400 */
[----:B------:R2:W-:Y:S01]  /*1170*/  STS.U16 [R166+0x400], R13 ;  /* 0x0004000da6007388 */ /* 0x0005e20000000400 */
[----:B-1----:R-:W-:-:S03]  /*1180*/  LOP3.LUT R9, R166, 0x20, RZ, 0x3c, !PT ;  /* 0x00000020a6097812 */ /* 0x002fc600078e3cff */
[----:B------:R-:W-:Y:S01]  /*1190*/  STS.U16 [R166+0x800], R17 ;  /* 0x00080011a6007388 */ /* 0x000fe20000000400 */
[----:B--2---:R-:W-:-:S03]  /*11a0*/  LOP3.LUT R13, R166, 0x40, RZ, 0x3c, !PT ;  /* 0x00000040a60d7812 */ /* 0x004fc600078e3cff */
[----:B------:R-:W-:Y:S04]  /*11b0*/  STS.U16 [R166+0xc00], R39 ;  /* 0x000c0027a6007388 */ /* 0x000fe80000000400 */
[----:B------:R-:W-:Y:S04]  /*11c0*/  STS.U16 [R166+0x1000], R47 ;  /* 0x0010002fa6007388 */ /* 0x000fe80000000400 */
[----:B---3--:R-:W-:Y:S01]  /*11d0*/  STS.U16 [R166+0x1400], R55 ;  /* 0x00140037a6007388 */ /* 0x008fe20000000400 */
[----:B------:R-:W-:-:S03]  /*11e0*/  IMAD R10, R10, c[0x0][0x1c8], RZ ;  /* 0x000072000a0a7a24 */ /* 0x000fc600078e02ff */
[----:B----4-:R-:W-:Y:S04]  /*11f0*/  STS.U16 [R166+0x1800], R61 ;  /* 0x0018003da6007388 */ /* 0x010fe80000000400 */
[----:B-----5:R-:W-:Y:S04]  /*1200*/  STS.U16 [R166+0x1c00], R65 ;  /* 0x001c0041a6007388 */ /* 0x020fe80000000400 */
[----:B------:R-:W-:Y:S04]  /*1210*/  STS.U16 [R166+0x2000], R69 ;  /* 0x00200045a6007388 */ /* 0x000fe80000000400 */
[----:B------:R-:W-:Y:S04]  /*1220*/  STS.U16 [R166+0x2400], R73 ;  /* 0x00240049a6007388 */ /* 0x000fe80000000400 */
[----:B------:R-:W-:Y:S04]  /*1230*/  STS.U16 [R166+0x2800], R77 ;  /* 0x0028004da6007388 */ /* 0x000fe80000000400 */
[----:B------:R-:W-:Y:S04]  /*1240*/  STS.U16 [R166+0x2c00], R81 ;  /* 0x002c0051a6007388 */ /* 0x000fe80000000400 */
[----:B------:R-:W-:Y:S04]  /*1250*/  STS.U16 [R166+0x3000], R83 ;  /* 0x00300053a6007388 */ /* 0x000fe80000000400 */
[----:B------:R-:W-:Y:S04]  /*1260*/  STS.U16 [R166+0x3400], R85 ;  /* 0x00340055a6007388 */ /* 0x000fe80000000400 */
[----:B------:R-:W-:Y:S04]  /*1270*/  STS.U16 [R166+0x3800], R87 ;  /* 0x00380057a6007388 */ /* 0x000fe80000000400 */
[----:B------:R-:W-:Y:S04]  /*1280*/  STS.U16 [R166+0x3c00], R89 ;  /* 0x003c0059a6007388 */ /* 0x000fe80000000400 */
[----:B------:R1:W-:Y:S04]  /*1290*/  STS.U16 [R9+0x100], R8 ;  /* 0x0001000809007388 */ /* 0x0003e80000000400 */
[----:B------:R-:W-:Y:S04]  /*12a0*/  STS.U16 [R9+0x500], R14 ;  /* 0x0005000e09007388 */ /* 0x000fe80000000400 */
[----:B------:R-:W-:Y:S01]  /*12b0*/  STS.U16 [R9+0x900], R18 ;  /* 0x0009001209007388 */ /* 0x000fe20000000400 */
[----:B-1----:R-:W-:-:S03]  /*12c0*/  LOP3.LUT R8, R166, 0x60, RZ, 0x3c, !PT ;  /* 0x00000060a6087812 */ /* 0x002fc600078e3cff */
        /* <DEDUP_REMOVED lines=13> */
[----:B------:R-:W-:Y:S01]  /*13a0*/  STS.U16 [R13+0x200], R11 ;  /* 0x0002000b0d007388 */ /* 0x000fe20000000400 */
[----:B-1----:R-:W-:-:S03]  /*13b0*/  MOV R9, c[0x0][0x1c8] ;  /* 0x0000720000097a02 */ /* 0x002fc60000000f00 */
        /* <DEDUP_REMOVED lines=15> */
[----:B------:R1:W-:Y:S02]  /*14b0*/  STS.U16 [R8+0x300], R12 ;  /* 0x0003000c08007388 */ /* 0x0003e40000000400 */
[----:B-1----:R-:W-:-:S02]  /*14c0*/  IMAD R12, R9, 0x2, R10 ;  /* 0x00000002090c7824 */ /* 0x002fc400078e020a */
[----:B------:R1:W-:Y:S03]  /*14d0*/  STS.U16 [R8+0x700], R16 ;  /* 0x0007001008007388 */ /* 0x0003e60000000400 */
[----:B------:R-:W-:-:S05]  /*14e0*/  LEA R14, R9, R12, 0x1 ;  /* 0x0000000c090e7211 */ /* 0x000fca00078e08ff */
[C---:B-1----:R-:W-:Y:S01]  /*14f0*/  IMAD R16, R9.reuse, 0x2, R14 ;  /* 0x0000000209107824 */ /* 0x042fe200078e020e */
[----:B------:R1:W-:Y:S04]  /*1500*/  STS.U16 [R8+0xb00], R20 ;  /* 0x000b001408007388 */ /* 0x0003e80000000400 */
[C---:B------:R-:W-:Y:S01]  /*1510*/  LEA R18, R9.reuse, R16, 0x1 ;  /* 0x0000001009127211 */ /* 0x040fe200078e08ff */
[----:B------:R2:W-:Y:S04]  /*1520*/  STS.U16 [R8+0x2f00], R22 ;  /* 0x002f001608007388 */ /* 0x0005e80000000400 */
[C---:B-1----:R-:W-:Y:S01]  /*1530*/  IMAD R20, R9.reuse, 0x2, R18 ;  /* 0x0000000209147824 */ /* 0x042fe200078e0212 */
[----:B------:R1:W-:Y:S04]  /*1540*/  STS.U16 [R8+0x3300], R24 ;  /* 0x0033001808007388 */ /* 0x0003e80000000400 */
[C---:B--2---:R-:W-:Y:S01]  /*1550*/  LEA R22, R9.reuse, R20, 0x1 ;  /* 0x0000001409167211 */ /* 0x044fe200078e08ff */
[----:B------:R2:W-:Y:S04]  /*1560*/  STS.U16 [R8+0x3700], R26 ;  /* 0x0037001a08007388 */ /* 0x0005e80000000400 */
[C---:B-1----:R-:W-:Y:S01]  /*1570*/  IMAD R24, R9.reuse, 0x2, R22 ;  /* 0x0000000209187824 */ /* 0x042fe200078e0216 */
[----:B------:R1:W-:Y:S04]  /*1580*/  STS.U16 [R8+0x3b00], R28 ;  /* 0x003b001c08007388 */ /* 0x0003e80000000400 */
[----:B--2---:R-:W-:-:S05]  /*1590*/  LEA R26, R9, R24, 0x1 ;  /* 0x00000018091a7211 */ /* 0x004fca00078e08ff */
[----:B-1----:R-:W-:Y:S01]  /*15a0*/  IMAD R28, R9, 0x2, R26 ;  /* 0x00000002091c7824 */ /* 0x002fe200078e021a */
[----:B------:R-:W-:-:S04]  /*15b0*/  SHF.L.U32 R21, R7, 0x5, RZ ;  /* 0x0000000507157819 */ /* 0x000fc800000006ff */
[----:B------:R-:W-:Y:S02]  /*15c0*/  LEA R30, R9, R28, 0x1 ;  /* 0x0000001c091e7211 */ /* 0x000fe400078e08ff */
[----:B------:R-:W-:Y:S02]  /*15d0*/  LOP3.LUT R6, R7, 0xc, RZ, 0xc0, !PT ;  /* 0x0000000c07067812 */ /* 0x000fe400078ec0ff */
[----:B------:R-:W-:Y:S01]  /*15e0*/  LOP3.LUT R23, R21, 0x60, RZ, 0xc0, !PT ;  /* 0x0000006015177812 */ /* 0x000fe200078ec0ff */
[----:B------:R-:W-:-:S03]  /*15f0*/  IMAD R32, R9, 0x2, R30 ;  /* 0x0000000209207824 */ /* 0x000fc600078e021e */
[C---:B------:R-:W-:Y:S02]  /*1600*/  LEA R23, R6.reuse, R23, 0xa ;  /* 0x0000001706177211 */ /* 0x040fe400078e50ff */
[----:B------:R-:W-:Y:S02]  /*1610*/  LEA R34, R9, R32, 0x1 ;  /* 0x0000002009227211 */ /* 0x000fe400078e08ff */
[----:B0-----:R-:W-:Y:S01]  /*1620*/  LOP3.LUT R5, R7, 0x70, RZ, 0xc0, !PT ;  /* 0x0000007007057812 */ /* 0x001fe200078ec0ff */
[----:B------:R-:W-:Y:S02]  /*1630*/  IMAD R38, R6, 0x2, R23 ;  /* 0x0000000206267824 */ /* 0x000fe400078e0217 */
[----:B------:R-:W-:Y:S01]  /*1640*/  IMAD R36, R9, 0x2, R34 ;  /* 0x0000000209247824 */ /* 0x000fe200078e0222 */
[----:B------:R-:W-:Y:S01]  /*1650*/  SHF.R.U32.HI R27, RZ, 0x1, R7 ;  /* 0x00000001ff1b7819 */ /* 0x000fe20000011607 */
[----:B------:R-:W-:Y:S02]  /*1660*/  IMAD R3, R0, c[0x0][0x1c0], RZ ;  /* 0x0000700000037a24 */ /* 0x000fe400078e02ff */
[----:B------:R-:W-:-:S02]  /*1670*/  IMAD R23, R167, c[0x0][0x1c4], RZ ;  /* 0x00007100a7177a24 */ /* 0x000fc400078e02ff */
[----:B------:R-:W-:Y:S01]  /*1680*/  IMAD R5, R5, 0x8, R38 ;  /* 0x0000000805057824 */ /* 0x000fe200078e0226 */
[----:B------:R-:W-:Y:S01]  /*1690*/  LEA R38, R9, R36, 0x1 ;  /* 0x0000002409267211 */ /* 0x000fe200078e08ff */
[C---:B------:R-:W-:Y:S01]  /*16a0*/  IMAD.SHL.U32 R2, R7.reuse, 0x4, RZ ;  /* 0x0000000407027824 */ /* 0x040fe200078e00ff */
[----:B------:R-:W-:Y:S01]  /*16b0*/  SHF.L.U32 R25, R7, 0x4, RZ ;  /* 0x0000000407197819 */ /* 0x000fe200000006ff */
[----:B------:R-:W-:Y:S01]  /*16c0*/  IMAD.SHL.U32 R4, R3, 0x2, RZ ;  /* 0x0000000203047824 */ /* 0x000fe200078e00ff */
[----:B------:R-:W-:Y:S01]  /*16d0*/  LOP3.LUT R42, R27, 0xc, RZ, 0xc0, !PT ;  /* 0x0000000c1b2a7812 */ /* 0x000fe200078ec0ff */
[----:B------:R-:W-:Y:S01]  /*16e0*/  IMAD.HI R6, R3, 0x2, RZ ;  /* 0x0000000203067827 */ /* 0x000fe200078e02ff */
[----:B------:R-:W-:Y:S02]  /*16f0*/  SHF.L.U32 R3, R23, 0x1, RZ ;  /* 0x0000000117037819 */ /* 0x000fe400000006ff */
[----:B------:R-:W-:Y:S01]  /*1700*/  LOP3.LUT R25, R25, 0x70, RZ, 0xc0, !PT ;  /* 0x0000007019197812 */ /* 0x000fe200078ec0ff */
[----:B------:R-:W-:Y:S01]  /*1710*/  IMAD R40, R9, 0x2, R38 ;  /* 0x0000000209287824 */ /* 0x000fe200078e0226 */
[----:B------:R-:W-:-:S02]  /*1720*/  LOP3.LUT R27, R2, 0x80, RZ, 0xc0, !PT ;  /* 0x00000080021b7812 */ /* 0x000fc400078ec0ff */
[----:B------:R-:W-:Y:S02]  /*1730*/  IADD3 R3, P1, P2, R3, c[0x0][0x178], R4 ;  /* 0x00005e0003037a10 */ /* 0x000fe40007a3e004 */
[----:B------:R-:W-:Y:S02]  /*1740*/  IADD3 R4, R42, R25, R27 ;  /* 0x000000192a047210 */ /* 0x000fe40007ffe01b */
[----:B------:R-:W-:-:S05]  /*1750*/  LEA R42, R9, R40, 0x1 ;  /* 0x00000028092a7211 */ /* 0x000fca00078e08ff */
[----:B------:R-:W-:Y:S01]  /*1760*/  IMAD R44, R9, 0x2, R42 ;  /* 0x00000002092c7824 */ /* 0x000fe200078e022a */
[----:B------:R-:W-:-:S04]  /*1770*/  MOV R29, c[0x0][0x1d0] ;  /* 0x00007400001d7a02 */ /* 0x000fc80000000f00 */
[----:B------:R-:W-:Y:S02]  /*1780*/  LEA R46, R9, R44, 0x1 ;  /* 0x0000002c092e7211 */ /* 0x000fe400078e08ff */
[----:B------:R-:W-:Y:S01]  /*1790*/  ISETP.GE.AND P0, PT, R29, 0x1, PT ;  /* 0x000000011d00780c */ /* 0x000fe20003f06270 */
[----:B------:R-:W-:Y:S02]  /*17a0*/  STS.U16 [R8+0xf00], R45 ;  /* 0x000f002d08007388 */ /* 0x000fe40000000400 */
[----:B------:R-:W-:Y:S01]  /*17b0*/  IMAD R48, R9, 0x2, R46 ;  /* 0x0000000209307824 */ /* 0x000fe200078e022e */
[----:B------:R-:W-:Y:S01]  /*17c0*/  LOP3.LUT R11, R21, 0xc00, RZ, 0xc0, !PT ;  /* 0x00000c00150b7812 */ /* 0x000fe200078ec0ff */
[----:B------:R-:W-:Y:S01]  /*17d0*/  STS.U16 [R8+0x1300], R53 ;  /* 0x0013003508007388 */ /* 0x000fe20000000400 */
[----:B------:R-:W-:-:S03]  /*17e0*/  SHF.R.S32.HI R13, RZ, 0x4, R7 ;  /* 0x00000004ff0d7819 */ /* 0x000fc60000011407 */
[----:B------:R-:W-:Y:S01]  /*17f0*/  STS.U16 [R8+0x1700], R59 ;  /* 0x0017003b08007388 */ /* 0x000fe20000000400 */
[----:B------:R-:W-:-:S03]  /*1800*/  LEA R50, R9, R48, 0x1 ;  /* 0x0000003009327211 */ /* 0x000fc600078e08ff */
[----:B------:R-:W-:Y:S04]  /*1810*/  STS.U16 [R8+0x1b00], R63 ;  /* 0x001b003f08007388 */ /* 0x000fe80000000400 */
[----:B------:R-:W-:Y:S04]  /*1820*/  STS.U16 [R8+0x1f00], R67 ;  /* 0x001f004308007388 */ /* 0x000fe80000000400 */
[----:B------:R-:W-:Y:S04]  /*1830*/  STS.U16 [R8+0x2300], R71 ;  /* 0x0023004708007388 */ /* 0x000fe80000000400 */
[----:B------:R-:W-:Y:S04]  /*1840*/  STS.U16 [R8+0x2700], R75 ;  /* 0x0027004b08007388 */ /* 0x000fe80000000400 */
[----:B------:R-:W-:Y:S04]  /*1850*/  STS.U16 [R8+0x2b00], R79 ;  /* 0x002b004f08007388 */ /* 0x000fe80000000400 */
[----:B------:R0:W-:Y:S01]  /*1860*/  STS.U16 [R8+0x3f00], R31 ;  /* 0x003f001f08007388 */ /* 0x0001e20000000400 */
[----:B------:R-:W-:Y:S01]  /*1870*/  IMAD.HI R23, R23, 0x2, RZ ;  /* 0x0000000217177827 */ /* 0x000fe200078e02ff */
[----:B------:R-:W-:-:S02]  /*1880*/  SGXT R13, R13, 0x1 ;  /* 0x000000010d0d781a */ /* 0x000fc40000000200 */
[----:B------:R-:W-:Y:S02]  /*1890*/  LEA R52, R9, R50, 0x1 ;  /* 0x0000003209347211 */ /* 0x000fe400078e08ff */
[C---:B0-----:R-:W-:Y:S02]  /*18a0*/  LOP3.LUT R8, R7.reuse, 0xf, RZ, 0xc0, !PT ;  /* 0x0000000f07087812 */ /* 0x041fe400078ec0ff */
[----:B------:R-:W-:-:S03]  /*18b0*/  LOP3.LUT R168, R7, 0x7f, RZ, 0xc0, !PT ;  /* 0x0000007f07a87812 */ /* 0x000fc600078ec0ff */
[----:B------:R-:W-:Y:S01]  /*18c0*/  IMAD R54, R8, 0x8, R11 ;  /* 0x0000000808367824 */ /* 0x000fe200078e020b */
[----:B------:R-:W-:Y:S01]  /*18d0*/  IADD3.X R6, R23, c[0x0][0x17c], R6, P1, P2 ;  /* 0x00005f0017067a10 */ /* 0x000fe20000fe4406 */
[----:B------:R-:W-:Y:S01]  /*18e0*/  IMAD.MOV.U32 R145, RZ, RZ, -0x800000 ;  /* 0xff800000ff917424 */ /* 0x000fe200078e00ff */
[----:B------:R-:W-:Y:S01]  /*18f0*/  MOV R165, 0x3f800000 ;  /* 0x3f80000000a57802 */ /* 0x000fe20000000f00 */
[----:B------:R-:W-:Y:S01]  /*1900*/  IMAD.MOV.U32 R137, RZ, RZ, -0x800000 ;  /* 0xff800000ff897424 */ /* 0x000fe200078e00ff */
[----:B------:R-:W-:Y:S01]  /*1910*/  LOP3.LUT R11, R54, 0x1008, R13, 0x78, !PT ;  /* 0x00001008360b7812 */ /* 0x000fe200078e780d */
[----:B------:R-:W-:Y:S01]  /*1920*/  IMAD.MOV.U32 R139, RZ, RZ, -0x800000 ;  /* 0xff800000ff8b7424 */ /* 0x000fe200078e00ff */
[----:B------:R-:W-:Y:S01]  /*1930*/  MOV R136, 0xff800000 ;  /* 0xff80000000887802 */ /* 0x000fe20000000f00 */
[----:B------:R-:W-:Y:S01]  /*1940*/  IMAD.MOV.U32 R141, RZ, RZ, -0x800000 ;  /* 0xff800000ff8d7424 */ /* 0x000fe200078e00ff */
[----:B------:R-:W-:Y:S01]  /*1950*/  MOV R138, 0xff800000 ;  /* 0xff800000008a7802 */ /* 0x000fe20000000f00 */
[----:B------:R-:W-:Y:S01]  /*1960*/  IMAD.MOV.U32 R164, RZ, RZ, 0x3f800000 ;  /* 0x3f800000ffa47424 */ /* 0x000fe200078e00ff */
[----:B------:R-:W-:Y:S01]  /*1970*/  MOV R140, 0xff800000 ;  /* 0xff800000008c7802 */ /* 0x000fe20000000f00 */
[----:B------:R-:W-:Y:S01]  /*1980*/  IMAD.MOV.U32 R162, RZ, RZ, 0x3f800000 ;  /* 0x3f800000ffa27424 */ /* 0x000fe200078e00ff */
[----:B------:R-:W-:Y:S01]  /*1990*/  MOV R142, 0xff800000 ;  /* 0xff800000008e7802 */ /* 0x000fe20000000f00 */
[----:B------:R-:W-:Y:S01]  /*19a0*/  IMAD.MOV.U32 R160, RZ, RZ, 0x3f800000 ;  /* 0x3f800000ffa07424 */ /* 0x000fe200078e00ff */
[----:B------:R-:W-:Y:S01]  /*19b0*/  MOV R163, 0x3f800000 ;  /* 0x3f80000000a37802 */ /* 0x000fe20000000f00 */
[----:B------:R-:W-:Y:S01]  /*19c0*/  IMAD.MOV.U32 R53, RZ, RZ, 0x3f800000 ;  /* 0x3f800000ff357424 */ /* 0x000fe200078e00ff */
[----:B------:R-:W-:Y:S01]  /*19d0*/  MOV R161, 0x3f800000 ;  /* 0x3f80000000a17802 */ /* 0x000fe20000000f00 */
[----:B------:R-:W-:Y:S01]  /*19e0*/  CS2R R60, SRZ ;  /* 0x00000000003c7805 */ /* 0x000fe2000001ff00 */
[----:B------:R-:W-:Y:S01]  /*19f0*/  MOV R55, 0x3f800000 ;  /* 0x3f80000000377802 */ /* 0x000fe20000000f00 */
[----:B------:R-:W-:Y:S01]  /*1a00*/  CS2R R62, SRZ ;  /* 0x00000000003e7805 */ /* 0x000fe2000001ff00 */
        /* <DEDUP_REMOVED lines=29> */
[----:B------:R-:W-:Y:S01]  /*1be0*/  ISETP.GE.U32.AND P1, PT, R168, 0x40, PT ;  /* 0x00000040a800780c */ /* 0x000fe20003f26070 */
[----:B------:R-:W-:Y:S01]  /*1bf0*/  CS2R R98, SRZ ;  /* 0x0000000000627805 */ /* 0x000fe2000001ff00 */
[----:B------:R-:W-:Y:S01]  /*1c00*/  IMAD R54, R9, 0x2, R52 ;  /* 0x0000000209367824 */ /* 0x000fe200078e0234 */
[----:B------:R-:W-:Y:S05]  /*1c10*/  @!P0 BRA `(.L_x_0) ;  /* 0x00002db000008947 */ /* 0x000fea0003800000 */
[----:B------:R-:W-:Y:S01]  /*1c20*/  IMAD R17, R0, c[0x0][0x1b0], RZ ;  /* 0x00006c0000117a24 */ /* 0x000fe200078e02ff */
[C---:B------:R-:W-:Y:S01]  /*1c30*/  LOP3.LUT R56, R7.reuse, 0x20, RZ, 0xc0, !PT ;  /* 0x0000002007387812 */ /* 0x040fe200078ec0ff */
[----:B------:R-:W-:Y:S01]  /*1c40*/  IMAD R25, R8, c[0x0][0x1b4], RZ ;  /* 0x00006d0008197a24 */ /* 0x000fe200078e02ff */
[C---:B------:R-:W-:Y:S01]  /*1c50*/  LOP3.LUT P0, R60, R7.reuse, 0x3, RZ, 0xc0, !PT ;  /* 0x00000003073c7812 */ /* 0x040fe2000780c0ff */
[----:B------:R-:W-:Y:S01]  /*1c60*/  IMAD.SHL.U32 R39, R7, 0x8, RZ ;  /* 0x0000000807277824 */ /* 0x000fe200078e00ff */
[----:B------:R-:W-:Y:S01]  /*1c70*/  SHF.L.U32 R8, R17, 0x1, RZ ;  /* 0x0000000111087819 */ /* 0x000fe200000006ff */
[----:B------:R-:W-:Y:S01]  /*1c80*/  IMAD.SHL.U32 R19, R25, 0x2, RZ ;  /* 0x0000000219137824 */ /* 0x000fe200078e00ff */
[----:B------:R-:W-:Y:S01]  /*1c90*/  SHF.R.U32.HI R58, RZ, 0x1, R56 ;  /* 0x00000001ff3a7819 */ /* 0x000fe20000011638 */
[----:B------:R-:W-:Y:S01]  /*1ca0*/  IMAD R23, R168, c[0x0][0x1a8], RZ ;  /* 0x00006a00a8177a24 */ /* 0x000fe200078e02ff */
[----:B------:R-:W-:Y:S01]  /*1cb0*/  LOP3.LUT R27, R39, 0x60, RZ, 0xc0, !PT ;  /* 0x00000060271b7812 */ /* 0x000fe200078ec0ff */
[----:B------:R-:W-:Y:S01]  /*1cc0*/  IMAD R15, R0, c[0x0][0x1a0], RZ ;  /* 0x00006800000f7a24 */ /* 0x000fe200078e02ff */
[----:B------:R-:W-:Y:S01]  /*1cd0*/  IADD3 R178, P4, P5, R19, c[0x0][0x170], R8 ;  /* 0x00005c0013b27a10 */ /* 0x000fe20007d9e008 */
[----:B------:R-:W-:Y:S01]  /*1ce0*/  IMAD.SHL.U32 R241, R23, 0x2, RZ ;  /* 0x0000000217f17824 */ /* 0x000fe200078e00ff */
[----:B------:R-:W-:Y:S01]  /*1cf0*/  SHF.R.U32.HI R8, RZ, 0x4, R7 ;  /* 0x00000004ff087819 */ /* 0x000fe20000011607 */
[----:B------:R-:W-:Y:S01]  /*1d00*/  IMAD.HI R17, R17, 0x2, RZ ;  /* 0x0000000211117827 */ /* 0x000fe200078e02ff */
[----:B------:R-:W-:Y:S01]  /*1d10*/  LOP3.LUT R35, R58, 0x90, R13, 0x78, !PT ;  /* 0x000000903a237812 */ /* 0x000fe200078e780d */
[----:B------:R-:W-:Y:S01]  /*1d20*/  CS2R R66, SRZ ;  /* 0x0000000000427805 */ /* 0x000fe2000001ff00 */
[C---:B------:R-:W-:Y:S01]  /*1d30*/  LOP3.LUT R13, R7.reuse, 0x7, RZ, 0xc0, !PT ;  /* 0x00000007070d7812 */ /* 0x040fe200078ec0ff */
[----:B------:R-:W-:Y:S01]  /*1d40*/  IMAD.MOV.U32 R141, RZ, RZ, c[0x0][0x1a4] ;  /* 0x00006900ff8d7624 */ /* 0x000fe200078e00ff */
[----:B------:R-:W-:Y:S01]  /*1d50*/  SGXT.U32 R8, R8, 0x3 ;  /* 0x000000030808781a */ /* 0x000fe20000000000 */
[----:B------:R-:W-:Y:S01]  /*1d60*/  IMAD.MOV.U32 R165, RZ, RZ, 0x3f800000 ;  /* 0x3f800000ffa57424 */ /* 0x000fe200078e00ff */
[----:B------:R-:W-:Y:S01]  /*1d70*/  SHF.L.U32 R58, R7, 0x1, RZ ;  /* 0x00000001073a7819 */ /* 0x000fe200000006ff */
[C---:B------:R-:W-:Y:S01]  /*1d80*/  IMAD R56, R13.reuse, 0x4, R56 ;  /* 0x000000040d387824 */ /* 0x040fe200078e0238 */
[----:B------:R-:W-:Y:S01]  /*1d90*/  SHF.L.U32 R19, R13, 0x4, RZ ;  /* 0x000000040d137819 */ /* 0x000fe200000006ff */
[----:B------:R-:W-:Y:S01]  /*1da0*/  IMAD R29, R8, c[0x0][0x1b8], RZ ;  /* 0x00006e00081d7a24 */ /* 0x000fe200078e02ff */
[----:B------:R-:W-:Y:S01]  /*1db0*/  MOV R64, c[0x0][0x1b8] ;  /* 0x00006e0000407a02 */ /* 0x000fe20000000f00 */
[----:B------:R-:W-:Y:S01]  /*1dc0*/  IMAD R8, R60, 0x4, R27 ;  /* 0x000000043c087824 */ /* 0x000fe200078e021b */
[--C-:B------:R-:W-:Y:S01]  /*1dd0*/  LOP3.LUT R19, R19, 0x30, R58.reuse, 0x78, !PT ;  /* 0x0000003013137812 */ /* 0x100fe200078e783a */
[----:B------:R-:W-:Y:S01]  /*1de0*/  IMAD R13, R13, 0x90, RZ ;  /* 0x000000900d0d7824 */ /* 0x000fe200078e02ff */
[----:B------:R-:W-:Y:S01]  /*1df0*/  LOP3.LUT R33, R7, 0x10, RZ, 0xc0, !PT ;  /* 0x0000001007217812 */ /* 0x000fe200078ec0ff */
[----:B------:R-:W-:Y:S01]  /*1e00*/  IMAD R31, R64, 0x8, R29 ;  /* 0x00000008401f7824 */ /* 0x000fe200078e021d */
[----:B------:R-:W-:Y:S01]  /*1e10*/  LEA R27, R56, R19, 0x6 ;  /* 0x00000013381b7211 */ /* 0x000fe200078e30ff */
[----:B------:R-:W-:Y:S01]  /*1e20*/  IMAD.HI R56, R25, 0x2, RZ ;  /* 0x0000000219387827 */ /* 0x000fe200078e02ff */
[----:B------:R-:W-:Y:S01]  /*1e30*/  IADD3 R19, R35, R8, RZ ;  /* 0x0000000823137210 */ /* 0x000fe20007ffe0ff */
[----:B------:R-:W-:Y:S01]  /*1e40*/  CS2R R116, SRZ ;  /* 0x0000000000747805 */ /* 0x000fe2000001ff00 */
[----:B------:R-:W-:Y:S01]  /*1e50*/  LOP3.LUT R8, R13, 0x10, R58, 0x78, !PT ;  /* 0x000000100d087812 */ /* 0x000fe200078e783a */
[----:B------:R-:W-:Y:S01]  /*1e60*/  IMAD.SHL.U32 R35, R33, 0x40, RZ ;  /* 0x0000004021237824 */ /* 0x000fe200078e00ff */
[----:B------:R-:W-:Y:S01]  /*1e70*/  LEA R33, R64, R31, 0x3 ;  /* 0x0000001f40217211 */ /* 0x000fe200078e18ff */
[C---:B------:R-:W-:Y:S01]  /*1e80*/  IMAD R221, R141.reuse, 0x14, RZ ;  /* 0x000000148ddd7824 */ /* 0x040fe200078e02ff */
[----:B------:R-:W-:Y:S01]  /*1e90*/  SHF.R.S32.HI R13, RZ, 0x2, R7 ;  /* 0x00000002ff0d7819 */ /* 0x000fe20000011407 */
[----:B------:R-:W-:Y:S01]  /*1ea0*/  IMAD R43, R60, 0x20, R35 ;  /* 0x000000203c2b7824 */ /* 0x000fe200078e0223 */
[C---:B------:R-:W-:Y:S01]  /*1eb0*/  LEA R37, R64.reuse, R33, 0x3 ;  /* 0x0000002140257211 */ /* 0x040fe200078e18ff */
[----:B------:R-:W-:Y:S01]  /*1ec0*/  IMAD R223, R141, 0x12, RZ ;  /* 0x000000128ddf7824 */ /* 0x000fe200078e02ff */
[----:B------:R-:W-:Y:S01]  /*1ed0*/  LOP3.LUT R41, R39, 0x300, RZ, 0xc0, !PT ;  /* 0x0000030027297812 */ /* 0x000fe200078ec0ff */
[----:B------:R-:W-:Y:S01]  /*1ee0*/  IMAD R129, R141, 0xa, RZ ;  /* 0x0000000a8d817824 */ /* 0x000fe200078e02ff */
[----:B------:R-:W-:Y:S01]  /*1ef0*/  SGXT R13, R13, 0x1 ;  /* 0x000000010d0d781a */ /* 0x000fe20000000200 */
[----:B------:R-:W-:Y:S01]  /*1f00*/  IMAD R39, R64, 0x8, R37 ;  /* 0x0000000840277824 */ /* 0x000fe200078e0225 */
[----:B------:R-:W-:Y:S01]  /*1f10*/  LOP3.LUT R35, R8, R35, RZ, 0xfc, !PT ;  /* 0x0000002308237212 */ /* 0x000fe200078efcff */
[----:B------:R-:W-:Y:S01]  /*1f20*/  IMAD.HI R8, R23, 0x2, RZ ;  /* 0x0000000217087827 */ /* 0x000fe200078e02ff */
[----:B------:R-:W-:Y:S01]  /*1f30*/  LOP3.LUT R13, R13, 0x90, RZ, 0xc0, !PT ;  /* 0x000000900d0d7812 */ /* 0x000fe200078ec0ff */
[----:B------:R-:W-:Y:S01]  /*1f40*/  CS2R R118, SRZ ;  /* 0x0000000000767805 */ /* 0x000fe2000001ff00 */
[C---:B------:R-:W-:Y:S01]  /*1f50*/  LEA R23, R64.reuse, R39, 0x3 ;  /* 0x0000002740177211 */ /* 0x040fe200078e18ff */
[----:B------:R-:W-:Y:S01]  /*1f60*/  IMAD R127, R141, 0x9, RZ ;  /* 0x000000098d7f7824 */ /* 0x000fe200078e02ff */
[C---:B------:R-:W-:Y:S01]  /*1f70*/  SHF.L.U32 R240, R15.reuse, 0x1, RZ ;  /* 0x000000010ff07819 */ /* 0x040fe200000006ff */
[----:B------:R-:W-:Y:S01]  /*1f80*/  IMAD.HI R15, R15, 0x2, RZ ;  /* 0x000000020f0f7827 */ /* 0x000fe200078e02ff */
[----:B------:R-:W-:Y:S01]  /*1f90*/  LOP3.LUT R60, R13, 0x160, R21, 0xf8, !PT ;  /* 0x000001600d3c7812 */ /* 0x000fe200078ef815 */
[----:B------:R-:W-:Y:S01]  /*1fa0*/  CS2R R112, SRZ ;  /* 0x0000000000707805 */ /* 0x000fe2000001ff00 */
[----:B------:R-:W-:Y:S01]  /*1fb0*/  IADD3 R240, P2, P3, R241, c[0x0][0x168], R240 ;  /* 0x00005a00f1f07a10 */ /* 0x000fe20007b5e0f0 */
[----:B------:R-:W-:Y:S01]  /*1fc0*/  IMAD R21, R64, 0x8, R23 ;  /* 0x0000000840157824 */ /* 0x000fe200078e0217 */
[----:B------:R-:W-:Y:S01]  /*1fd0*/  IADD3.X R56, R56, c[0x0][0x174], R17, P4, P5 ;  /* 0x00005d0038387a10 */ /* 0x000fe200027ea411 */
[C---:B------:R-:W-:Y:S01]  /*1fe0*/  IMAD R219, R141.reuse, 0x16, RZ ;  /* 0x000000168ddb7824 */ /* 0x040fe200078e02ff */
[----:B------:R-:W-:Y:S01]  /*1ff0*/  IADD3.X R241, R8, c[0x0][0x16c], R15, P2, P3 ;  /* 0x00005b0008f17a10 */ /* 0x000fe200017e640f */
[C---:B------:R-:W-:Y:S01]  /*2000*/  IMAD R133, R141.reuse, 0xc, RZ ;  /* 0x0000000c8d857824 */ /* 0x040fe200078e02ff */
[C---:B------:R-:W-:Y:S01]  /*2010*/  LEA R8, R64.reuse, R21, 0x3 ;  /* 0x0000001540087211 */ /* 0x040fe200078e18ff */
[----:B------:R-:W-:Y:S01]  /*2020*/  IMAD R57, R141, 0x6, RZ ;  /* 0x000000068d397824 */ /* 0x000fe200078e02ff */
[-C--:B------:R-:W-:Y:S01]  /*2030*/  LEA R204, P4, R33, R178.reuse, 0x1 ;  /* 0x000000b221cc7211 */ /* 0x080fe200078808ff */
[----:B------:R-:W-:Y:S01]  /*2040*/  IMAD R217, R141, 0x18, RZ ;  /* 0x000000188dd97824 */ /* 0x000fe200078e02ff */
[----:B------:R-:W-:Y:S01]  /*2050*/  LEA R206, P3, R31, R178, 0x1 ;  /* 0x000000b21fce7211 */ /* 0x000fe200078608ff */
[C---:B------:R-:W-:Y:S01]  /*2060*/  IMAD R15, R64.reuse, 0x8, R8 ;  /* 0x00000008400f7824 */ /* 0x040fe200078e0208 */
[----:B------:R-:W-:Y:S01]  /*2070*/  LEA.HI.X.SX32 R205, R33, R56, 0x1, P4 ;  /* 0x0000003821cd7211 */ /* 0x000fe200020f0eff */
[----:B------:R-:W-:Y:S01]  /*2080*/  IMAD R33, R141, 0x5, RZ ;  /* 0x000000058d217824 */ /* 0x000fe200078e02ff */
[----:B------:R-:W-:Y:S01]  /*2090*/  LEA R198, P4, R23, R178, 0x1 ;  /* 0x000000b217c67211 */ /* 0x000fe200078808ff */
[C---:B------:R-:W-:Y:S01]  /*20a0*/  IMAD R131, R141.reuse, 0xb, RZ ;  /* 0x0000000b8d837824 */ /* 0x040fe200078e02ff */
[C---:B------:R-:W-:Y:S01]  /*20b0*/  LEA R17, R64.reuse, R15, 0x3 ;  /* 0x0000000f40117211 */ /* 0x040fe200078e18ff */
[----:B------:R-:W-:Y:S01]  /*20c0*/  IMAD R215, R141, 0x1a, RZ ;  /* 0x0000001a8dd77824 */ /* 0x000fe200078e02ff */
[-C--:B------:R-:W-:Y:S01]  /*20d0*/  LEA.HI.X.SX32 R207, R31, R56.reuse, 0x1, P3 ;  /* 0x000000381fcf7211 */ /* 0x080fe200018f0eff */
[----:B------:R-:W-:Y:S01]  /*20e0*/  IMAD R137, R141, 0xe, RZ ;  /* 0x0000000e8d897824 */ /* 0x000fe200078e02ff */
[----:B------:R-:W-:Y:S01]  /*20f0*/  LEA.HI.X.SX32 R199, R23, R56, 0x1, P4 ;  /* 0x0000003817c77211 */ /* 0x000fe200020f0eff */
[C---:B------:R-:W-:Y:S01]  /*2100*/  IMAD R25, R64.reuse, 0x8, R17 ;  /* 0x0000000840197824 */ /* 0x040fe200078e0211 */
[-C--:B------:R-:W-:Y:S01]  /*2110*/  LEA R208, P2, R29, R178.reuse, 0x1 ;  /* 0x000000b21dd07211 */ /* 0x080fe200078408ff */
        /* <DEDUP_REMOVED lines=8> */
[----:B------:R-:W-:Y:S01]  /*21a0*/  IMAD R29, R64, 0x8, R23 ;  /* 0x00000008401d7824 */ /* 0x000fe200078e0217 */
[-C--:B------:R-:W-:Y:S01]  /*21b0*/  LEA R202, P2, R37, R178.reuse, 0x1 ;  /* 0x000000b225ca7211 */ /* 0x080fe200078408ff */
[C---:B------:R-:W-:Y:S01]  /*21c0*/  IMAD.SHL.U32 R31, R141.reuse, 0x4, RZ ;  /* 0x000000048d1f7824 */ /* 0x040fe200078e00ff */
[C---:B------:R-:W-:Y:S01]  /*21d0*/  LEA R194, P3, R8.reuse, R178, 0x1 ;  /* 0x000000b208c27211 */ /* 0x040fe200078608ff */
[----:B------:R-:W-:Y:S01]  /*21e0*/  IMAD R139, R141, 0xf, RZ ;  /* 0x0000000f8d8b7824 */ /* 0x000fe200078e02ff */
[-C--:B------:R-:W-:Y:S01]  /*21f0*/  LEA.HI.X.SX32 R203, R37, R56.reuse, 0x1, P2 ;  /* 0x0000003825cb7211 */ /* 0x080fe200010f0eff */
[----:B------:R-:W-:Y:S01]  /*2200*/  IMAD.MOV.U32 R175, RZ, RZ, -0x800000 ;  /* 0xff800000ffaf7424 */ /* 0x000fe200078e00ff */
[----:B------:R-:W-:Y:S01]  /*2210*/  LEA.HI.X.SX32 R195, R8, R56, 0x1, P3 ;  /* 0x0000003808c37211 */ /* 0x000fe200018f0eff */
[----:B------:R-:W-:Y:S01]  /*2220*/  IMAD.MOV.U32 R173, RZ, RZ, -0x800000 ;  /* 0xff800000ffad7424 */ /* 0x000fe200078e00ff */
[-C--:B------:R-:W-:Y:S01]  /*2230*/  LEA R196, P2, R21, R178.reuse, 0x1 ;  /* 0x000000b215c47211 */ /* 0x080fe200078408ff */
[----:B------:R-:W-:Y:S01]  /*2240*/  IMAD.MOV.U32 R171, RZ, RZ, -0x800000 ;  /* 0xff800000ffab7424 */ /* 0x000fe200078e00ff */
[----:B------:R-:W-:Y:S01]  /*2250*/  LEA R192, P4, R15, R178, 0x1 ;  /* 0x000000b20fc07211 */ /* 0x000fe200078808ff */
[----:B------:R-:W-:Y:S01]  /*2260*/  IMAD.MOV.U32 R169, RZ, RZ, -0x800000 ;  /* 0xff800000ffa97424 */ /* 0x000fe200078e00ff */
[C---:B------:R-:W-:Y:S01]  /*2270*/  LEA R8, R64.reuse, R29, 0x3 ;  /* 0x0000001d40087211 */ /* 0x040fe200078e18ff */
[----:B------:R-:W-:Y:S01]  /*2280*/  IMAD.MOV.U32 R164, RZ, RZ, 0x3f800000 ;  /* 0x3f800000ffa47424 */ /* 0x000fe200078e00ff */
[-C--:B------:R-:W-:Y:S01]  /*2290*/  LEA.HI.X.SX32 R197, R21, R56.reuse, 0x1, P2 ;  /* 0x0000003815c57211 */ /* 0x080fe200010f0eff */
[----:B------:R-:W-:Y:S01]  /*22a0*/  IMAD.MOV.U32 R162, RZ, RZ, 0x3f800000 ;  /* 0x3f800000ffa27424 */ /* 0x000fe200078e00ff */
[----:B------:R-:W-:Y:S01]  /*22b0*/  LEA.HI.X.SX32 R193, R15, R56, 0x1, P4 ;  /* 0x000000380fc17211 */ /* 0x000fe200020f0eff */
[C---:B------:R-:W-:Y:S01]  /*22c0*/  IMAD R15, R64.reuse, 0x8, R8 ;  /* 0x00000008400f7824 */ /* 0x040fe200078e0208 */
[-C--:B------:R-:W-:Y:S01]  /*22d0*/  LEA R190, P2, R17, R178.reuse, 0x1 ;  /* 0x000000b211be7211 */ /* 0x080fe200078408ff */
[----:B------:R-:W-:Y:S01]  /*22e0*/  IMAD.MOV.U32 R160, RZ, RZ, 0x3f800000 ;  /* 0x3f800000ffa07424 */ /* 0x000fe200078e00ff */
[-C--:B------:R-:W-:Y:S01]  /*22f0*/  LEA R188, P3, R25, R178.reuse, 0x1 ;  /* 0x000000b219bc7211 */ /* 0x080fe200078608ff */
[----:B------:R-:W-:Y:S01]  /*2300*/  IMAD.MOV.U32 R53, RZ, RZ, 0x3f800000 ;  /* 0x3f800000ff357424 */ /* 0x000fe200078e00ff */
[----:B------:R-:W-:Y:S01]  /*2310*/  LEA R186, P4, R23, R178, 0x1 ;  /* 0x000000b217ba7211 */ /* 0x000fe200078808ff */
[----:B------:R-:W-:Y:S01]  /*2320*/  CS2R R114, SRZ ;  /* 0x0000000000727805 */ /* 0x000fe2000001ff00 */
[-C--:B------:R-:W-:Y:S01]  /*2330*/  LEA.HI.X.SX32 R191, R17, R56.reuse, 0x1, P2 ;  /* 0x0000003811bf7211 */ /* 0x080fe200010f0eff */
[----:B------:R-:W-:Y:S01]  /*2340*/  CS2R R68, SRZ ;  /* 0x0000000000447805 */ /* 0x000fe2000001ff00 */
[----:B------:R-:W-:Y:S01]  /*2350*/  LEA R17, R64, R15, 0x3 ;  /* 0x0000000f40117211 */ /* 0x000fe200078e18ff */
[----:B------:R-:W-:Y:S01]  /*2360*/  CS2R R70, SRZ ;  /* 0x0000000000467805 */ /* 0x000fe2000001ff00 */
[-C--:B------:R-:W-:Y:S01]  /*2370*/  LEA.HI.X.SX32 R189, R25, R56.reuse, 0x1, P3 ;  /* 0x0000003819bd7211 */ /* 0x080fe200018f0eff */
[----:B------:R-:W-:Y:S01]  /*2380*/  CS2R R64, SRZ ;  /* 0x0000000000407805 */ /* 0x000fe2000001ff00 */
[----:B------:R-:W-:Y:S01]  /*2390*/  LEA.HI.X.SX32 R187, R23, R56, 0x1, P4 ;  /* 0x0000003817bb7211 */ /* 0x000fe200020f0eff */
[----:B------:R-:W-:Y:S01]  /*23a0*/  CS2R R72, SRZ ;  /* 0x0000000000487805 */ /* 0x000fe2000001ff00 */
[-C--:B------:R-:W-:Y:S01]  /*23b0*/  LEA R184, P2, R29, R178.reuse, 0x1 ;  /* 0x000000b21db87211 */ /* 0x080fe200078408ff */
[----:B------:R-:W-:Y:S01]  /*23c0*/  CS2R R74, SRZ ;  /* 0x00000000004a7805 */ /* 0x000fe2000001ff00 */
[CC--:B------:R-:W-:Y:S01]  /*23d0*/  LEA R182, P3, R8.reuse, R178.reuse, 0x1 ;  /* 0x000000b208b67211 */ /* 0x0c0fe200078608ff */
[----:B------:R-:W-:Y:S01]  /*23e0*/  CS2R R108, SRZ ;  /* 0x00000000006c7805 */ /* 0x000fe2000001ff00 */
[-C--:B------:R-:W-:Y:S01]  /*23f0*/  LEA R180, P4, R15, R178.reuse, 0x1 ;  /* 0x000000b20fb47211 */ /* 0x080fe200078808ff */
[----:B------:R-:W-:Y:S01]  /*2400*/  CS2R R110, SRZ ;  /* 0x00000000006e7805 */ /* 0x000fe2000001ff00 */
[----:B------:R-:W-:Y:S01]  /*2410*/  LEA R178, P5, R17, R178, 0x1 ;  /* 0x000000b211b27211 */ /* 0x000fe200078a08ff */
[----:B------:R-:W-:Y:S01]  /*2420*/  CS2R R104, SRZ ;  /* 0x0000000000687805 */ /* 0x000fe2000001ff00 */
[-C--:B------:R-:W-:Y:S01]  /*2430*/  LEA.HI.X.SX32 R181, R15, R56.reuse, 0x1, P4 ;  /* 0x000000380fb57211 */ /* 0x080fe200020f0eff */
[----:B------:R-:W-:Y:S01]  /*2440*/  CS2R R106, SRZ ;  /* 0x00000000006a7805 */ /* 0x000fe2000001ff00 */
[----:B------:R-:W-:Y:S01]  /*2450*/  LEA.HI.X.SX32 R179, R17, R56, 0x1, P5 ;  /* 0x0000003811b37211 */ /* 0x000fe200028f0eff */
[----:B------:R-:W-:Y:S01]  /*2460*/  IMAD.MOV.U32 R17, RZ, RZ, RZ ;  /* 0x000000ffff117224 */ /* 0x000fe200078e00ff */
[-C--:B------:R-:W-:Y:S01]  /*2470*/  IADD3 R220, P6, R221, R240.reuse, RZ ;  /* 0x000000f0dddc7210 */ /* 0x080fe20007fde0ff */
[----:B------:R-:W-:Y:S01]  /*2480*/  CS2R R120, SRZ ;  /* 0x0000000000787805 */ /* 0x000fe2000001ff00 */
[-C--:B------:R-:W-:Y:S01]  /*2490*/  IADD3 R222, P5, R223, R240.reuse, RZ ;  /* 0x000000f0dfde7210 */ /* 0x080fe20007fbe0ff */
[----:B------:R-:W-:Y:S01]  /*24a0*/  CS2R R122, SRZ ;  /* 0x00000000007a7805 */ /* 0x000fe2000001ff00 */
[----:B------:R-:W-:Y:S01]  /*24b0*/  IADD3 R230, P4, R129, R240, RZ ;  /* 0x000000f081e67210 */ /* 0x000fe20007f9e0ff */
[----:B------:R-:W-:Y:S01]  /*24c0*/  CS2R R76, SRZ ;  /* 0x00000000004c7805 */ /* 0x000fe2000001ff00 */
[-C--:B------:R-:W-:Y:S01]  /*24d0*/  LEA.HI.X.SX32 R185, R29, R56.reuse, 0x1, P2 ;  /* 0x000000381db97211 */ /* 0x080fe200010f0eff */
[----:B------:R-:W-:Y:S01]  /*24e0*/  IMAD R29, R141, 0x3, RZ ;  /* 0x000000038d1d7824 */ /* 0x000fe200078e02ff */
[----:B------:R-:W-:Y:S01]  /*24f0*/  LEA.HI.X.SX32 R183, R8, R56, 0x1, P3 ;  /* 0x0000003808b77211 */ /* 0x000fe200018f0eff */
[----:B------:R-:W-:Y:S01]  /*2500*/  CS2R R78, SRZ ;  /* 0x00000000004e7805 */ /* 0x000fe2000001ff00 */
[-C--:B------:R-:W-:Y:S01]  /*2510*/  LEA.HI.X.SX32 R221, R129, R241.reuse, 0x1, P6 ;  /* 0x000000f181dd7211 */ /* 0x080fe200030f0eff */
[----:B------:R-:W-:Y:S01]  /*2520*/  CS2R R80, SRZ ;  /* 0x0000000000507805 */ /* 0x000fe2000001ff00 */
[-C--:B------:R-:W-:Y:S01]  /*2530*/  IADD3 R218, P3, R219, R240.reuse, RZ ;  /* 0x000000f0dbda7210 */ /* 0x080fe20007f7e0ff */
[----:B------:R-:W-:Y:S01]  /*2540*/  CS2R R82, SRZ ;  /* 0x0000000000527805 */ /* 0x000fe2000001ff00 */
[-C--:B------:R-:W-:Y:S01]  /*2550*/  LEA.HI.X.SX32 R223, R127, R241.reuse, 0x1, P5 ;  /* 0x000000f17fdf7211 */ /* 0x080fe200028f0eff */
[----:B------:R-:W-:Y:S01]  /*2560*/  CS2R R100, SRZ ;  /* 0x0000000000647805 */ /* 0x000fe2000001ff00 */
[-C--:B------:R-:W-:Y:S01]  /*2570*/  LEA.HI.X.SX32 R231, R33, R241.reuse, 0x1, P4 ;  /* 0x000000f121e77211 */ /* 0x080fe200020f0eff */
[----:B------:R-:W-:Y:S01]  /*2580*/  CS2R R102, SRZ ;  /* 0x0000000000667805 */ /* 0x000fe2000001ff00 */
[-C--:B------:R-:W-:Y:S01]  /*2590*/  IADD3 R228, P6, R133, R240.reuse, RZ ;  /* 0x000000f085e47210 */ /* 0x080fe20007fde0ff */
[----:B------:R-:W-:Y:S01]  /*25a0*/  CS2R R84, SRZ ;  /* 0x0000000000547805 */ /* 0x000fe2000001ff00 */
[-C--:B------:R-:W-:Y:S01]  /*25b0*/  IADD3 R216, P5, R217, R240.reuse, RZ ;  /* 0x000000f0d9d87210 */ /* 0x080fe20007fbe0ff */
[----:B------:R-:W-:Y:S01]  /*25c0*/  CS2R R86, SRZ ;  /* 0x0000000000567805 */ /* 0x000fe2000001ff00 */
[-C--:B------:R-:W-:Y:S01]  /*25d0*/  IADD3 R234, P4, R57, R240.reuse, RZ ;  /* 0x000000f039ea7210 */ /* 0x080fe20007f9e0ff */
[----:B------:R-:W-:Y:S01]  /*25e0*/  CS2R R88, SRZ ;  /* 0x0000000000587805 */ /* 0x000fe2000001ff00 */
[----:B------:R-:W-:Y:S01]  /*25f0*/  SHF.L.U32 R25, R141, 0x1, RZ ;  /* 0x000000018d197819 */ /* 0x000fe200000006ff */
[----:B------:R-:W-:Y:S01]  /*2600*/  CS2R R90, SRZ ;  /* 0x00000000005a7805 */ /* 0x000fe2000001ff00 */
[-C--:B------:R-:W-:Y:S01]  /*2610*/  LEA.HI.X.SX32 R219, R131, R241.reuse, 0x1, P3 ;  /* 0x000000f183db7211 */ /* 0x080fe200018f0eff */
[----:B------:R-:W-:Y:S01]  /*2620*/  CS2R R92, SRZ ;  /* 0x00000000005c7805 */ /* 0x000fe2000001ff00 */
[-C--:B------:R-:W-:Y:S01]  /*2630*/  LEA.HI.X.SX32 R229, R57, R241.reuse, 0x1, P6 ;  /* 0x000000f139e57211 */ /* 0x080fe200030f0eff */
[----:B------:R-:W-:Y:S01]  /*2640*/  CS2R R94, SRZ ;  /* 0x00000000005e7805 */ /* 0x000fe2000001ff00 */
[-C--:B------:R-:W-:Y:S01]  /*2650*/  IADD3 R214, P3, R215, R240.reuse, RZ ;  /* 0x000000f0d7d67210 */ /* 0x080fe20007f7e0ff */
[----:B------:R-:W-:Y:S01]  /*2660*/  CS2R R96, SRZ ;  /* 0x0000000000607805 */ /* 0x000fe2000001ff00 */
[----:B------:R-:W-:Y:S01]  /*2670*/  LEA.HI.X.SX32 R235, R29, R241, 0x1, P4 ;  /* 0x000000f11deb7211 */ /* 0x000fe200020f0eff */
[----:B------:R-:W-:Y:S01]  /*2680*/  CS2R R98, SRZ ;  /* 0x0000000000627805 */ /* 0x000fe2000001ff00 */
[----:B------:R-:W-:-:S02]  /*2690*/  IADD3 R226, P6, R137, R240, RZ ;  /* 0x000000f089e27210 */ /* 0x000fc40007fde0ff */
[-C--:B------:R-:W-:Y:S02]  /*26a0*/  LEA.HI.X.SX32 R217, R133, R241.reuse, 0x1, P5 ;  /* 0x000000f185d97211 */ /* 0x080fe400028f0eff */
[----:B------:R-:W-:Y:S02]  /*26b0*/  SHF.R.U32.HI R21, RZ, 0x3, R7 ;  /* 0x00000003ff157819 */ /* 0x000fe40000011607 */
[-C--:B------:R-:W-:Y:S02]  /*26c0*/  IADD3 R212, P4, R213, R240.reuse, RZ ;  /* 0x000000f0d5d47210 */ /* 0x080fe40007f9e0ff */
[----:B------:R-:W-:Y:S02]  /*26d0*/  IADD3 R238, P5, R25, R240, RZ ;  /* 0x000000f019ee7210 */ /* 0x000fe40007fbe0ff */
[-C--:B------:R-:W-:Y:S02]  /*26e0*/  LEA.HI.X.SX32 R215, R135, R241.reuse, 0x1, P3 ;  /* 0x000000f187d77211 */ /* 0x080fe400018f0eff */
[----:B------:R-:W-:-:S02]  /*26f0*/  LEA.HI.X.SX32 R227, R59, R241, 0x1, P6 ;  /* 0x000000f13be37211 */ /* 0x000fc400030f0eff */
[----:B------:R-:W-:Y:S02]  /*2700*/  LOP3.LUT R62, R13, 0x10, R58, 0x78, !PT ;  /* 0x000000100d3e7812 */ /* 0x000fe400078e783a */
[----:B------:R-:W-:Y:S02]  /*2710*/  LOP3.LUT R56, R21, 0x4, RZ, 0xc0, !PT ;  /* 0x0000000415387812 */ /* 0x000fe400078ec0ff */
[----:B------:R-:W-:Y:S02]  /*2720*/  LOP3.LUT R23, R58, 0x38, RZ, 0xc0, !PT ;  /* 0x000000383a177812 */ /* 0x000fe400078ec0ff */
[CC--:B------:R-:W-:Y:S02]  /*2730*/  LEA R236, P3, R141.reuse, R240.reuse, 0x2 ;  /* 0x000000f08dec7211 */ /* 0x0c0fe400078610ff */
[----:B------:R-:W-:Y:S01]  /*2740*/  LEA R232, P6, R141, R240, 0x3 ;  /* 0x000000f08de87211 */ /* 0x000fe200078c18ff */
[----:B------:R-:W-:Y:S01]  /*2750*/  IMAD.IADD R21, R23, 0x1, R56 ;  /* 0x0000000117157824 */ /* 0x000fe200078e0238 */
[----:B------:R-:W-:-:S02]  /*2760*/  LEA.HI.X.SX32 R213, R137, R241, 0x1, P4 ;  /* 0x000000f189d57211 */ /* 0x000fc400020f0eff */
[C---:B------:R-:W-:Y:S02]  /*2770*/  LEA.HI.X.SX32 R239, R141.reuse, R241, 0x1, P5 ;  /* 0x000000f18def7211 */ /* 0x040fe400028f0eff */
[----:B------:R-:W-:Y:S02]  /*2780*/  SHF.L.U32 R51, R168, 0x1, RZ ;  /* 0x00000001a8337819 */ /* 0x000fe400000006ff */
[C---:B------:R-:W-:Y:S02]  /*2790*/  SHF.L.U32 R125, R141.reuse, 0x3, RZ ;  /* 0x000000038d7d7819 */ /* 0x040fe400000006ff */
[-C--:B------:R-:W-:Y:S02]  /*27a0*/  LEA R224, P4, R141, R240.reuse, 0x4 ;  /* 0x000000f08de07211 */ /* 0x080fe400078820ff */
[----:B------:R-:W-:Y:S02]  /*27b0*/  IADD3 R210, P5, R211, R240, RZ ;  /* 0x000000f0d3d27210 */ /* 0x000fe40007fbe0ff */
[----:B------:R-:W-:-:S02]  /*27c0*/  IADD3 R13, R62, R43, R41 ;  /* 0x0000002b3e0d7210 */ /* 0x000fc40007ffe029 */
[----:B------:R-:W-:Y:S01]  /*27d0*/  LOP3.LUT P2, RZ, R7, 0x1, RZ, 0xc0, !PT ;  /* 0x0000000107ff7812 */ /* 0x000fe2000784c0ff */
[----:B------:R-:W-:Y:S01]  /*27e0*/  CS2R R62, SRZ ;  /* 0x00000000003e7805 */ /* 0x000fe2000001ff00 */
[----:B------:R-:W-:Y:S02]  /*27f0*/  LOP3.LUT R15, R60, 0x10, R7, 0x78, !PT ;  /* 0x000000103c0f7812 */ /* 0x000fe400078e7807 */
[-C--:B------:R-:W-:Y:S01]  /*2800*/  LEA.HI.X.SX32 R237, R25, R241.reuse, 0x1, P3 ;  /* 0x000000f119ed7211 */ /* 0x080fe200018f0eff */
[----:B------:R-:W-:Y:S01]  /*2810*/  CS2R R60, SRZ ;  /* 0x00000000003c7805 */ /* 0x000fe2000001ff00 */
[----:B------:R-:W-:Y:S02]  /*2820*/  LEA.HI.X.SX32 R233, R31, R241, 0x1, P6 ;  /* 0x000000f11fe97211 */ /* 0x000fe400030f0eff */
[----:B------:R-:W-:Y:S02]  /*2830*/  MOV R176, 0xff800000 ;  /* 0xff80000000b07802 */ /* 0x000fe40000000f00 */
[----:B------:R-:W-:-:S02]  /*2840*/  MOV R7, RZ ;  /* 0x000000ff00077202 */ /* 0x000fc40000000f00 */
[----:B------:R-:W-:Y:S02]  /*2850*/  MOV R174, 0xff800000 ;  /* 0xff80000000ae7802 */ /* 0x000fe40000000f00 */
[----:B------:R-:W-:Y:S02]  /*2860*/  MOV R172, 0xff800000 ;  /* 0xff80000000ac7802 */ /* 0x000fe40000000f00 */
[----:B------:R-:W-:Y:S02]  /*2870*/  MOV R170, 0xff800000 ;  /* 0xff80000000aa7802 */ /* 0x000fe40000000f00 */
[----:B------:R-:W-:Y:S02]  /*2880*/  MOV R8, RZ ;  /* 0x000000ff00087202 */ /* 0x000fe40000000f00 */
[----:B------:R-:W-:Y:S02]  /*2890*/  MOV R163, 0x3f800000 ;  /* 0x3f80000000a37802 */ /* 0x000fe40000000f00 */
[----:B------:R-:W-:-:S02]  /*28a0*/  MOV R161, 0x3f800000 ;  /* 0x3f80000000a17802 */ /* 0x000fc40000000f00 */
[----:B------:R-:W-:Y:S02]  /*28b0*/  MOV R55, 0x3f800000 ;  /* 0x3f80000000377802 */ /* 0x000fe40000000f00 */
[----:B------:R-:W-:Y:S02]  /*28c0*/  ISETP.LT.U32.AND P0, PT, R168, 0x40, !P0 ;  /* 0x00000040a800780c */ /* 0x000fe40004701070 */
[C---:B------:R-:W-:Y:S02]  /*28d0*/  LOP3.LUT R49, R51.reuse, 0x10, RZ, 0x3c, !PT ;  /* 0x0000001033317812 */ /* 0x040fe400078e3cff */
[C---:B------:R-:W-:Y:S02]  /*28e0*/  LOP3.LUT R47, R51.reuse, 0x20, RZ, 0x3c, !PT ;  /* 0x00000020332f7812 */ /* 0x040fe400078e3cff */
[C---:B------:R-:W-:Y:S02]  /*28f0*/  LOP3.LUT R45, R51.reuse, 0x30, RZ, 0x3c, !PT ;  /* 0x00000030332d7812 */ /* 0x040fe400078e3cff */
[----:B------:R-:W-:-:S02]  /*2900*/  LOP3.LUT R43, R51, 0x40, RZ, 0x3c, !PT ;  /* 0x00000040332b7812 */ /* 0x000fc400078e3cff */
[C---:B------:R-:W-:Y:S02]  /*2910*/  LOP3.LUT R41, R51.reuse, 0x50, RZ, 0x3c, !PT ;  /* 0x0000005033297812 */ /* 0x040fe400078e3cff */
[C---:B------:R-:W-:Y:S02]  /*2920*/  LOP3.LUT R39, R51.reuse, 0x60, RZ, 0x3c, !PT ;  /* 0x0000006033277812 */ /* 0x040fe400078e3cff */
[----:B------:R-:W-:Y:S02]  /*2930*/  LOP3.LUT R37, R51, 0x70, RZ, 0x3c, !PT ;  /* 0x0000007033257812 */ /* 0x000fe400078e3cff */
[-C--:B------:R-:W-:Y:S02]  /*2940*/  LEA.HI.X.SX32 R225, R125, R241.reuse, 0x1, P4 ;  /* 0x000000f17de17211 */ /* 0x080fe400020f0eff */
[----:B------:R-:W-:Y:S02]  /*2950*/  LEA.HI.X.SX32 R211, R139, R241, 0x1, P5 ;  /* 0x000000f18bd37211 */ /* 0x000fe400028f0eff */
[----:B------:R-:W-:-:S02]  /*2960*/  LOP3.LUT R33, R35, 0x20, RZ, 0x3c, !PT ;  /* 0x0000002023217812 */ /* 0x000fc400078e3cff */
[C---:B------:R-:W-:Y:S02]  /*2970*/  LOP3.LUT R31, R35.reuse, 0x40, RZ, 0x3c, !PT ;  /* 0x00000040231f7812 */ /* 0x040fe400078e3cff */
[----:B------:R-:W-:Y:S02]  /*2980*/  LOP3.LUT R29, R35, 0x60, RZ, 0x3c, !PT ;  /* 0x00000060231d7812 */ /* 0x000fe400078e3cff */
[----:B------:R-:W-:Y:S02]  /*2990*/  LOP3.LUT R25, R27, 0x40, RZ, 0x3c, !PT ;  /* 0x000000401b197812 */ /* 0x000fe400078e3cff */
.L_x_1:
[----:B------:R-:W-:-:S04]  /*29a0*/  IMAD.WIDE R56, R17, 0x2, R240 ;  /* 0x0000000211387825 */ /* 0x000fc800078e02f0 */
[C---:B------:R-:W-:Y:S01]  /*29b0*/  IMAD.WIDE R134, R17.reuse, 0x2, R234 ;  /* 0x0000000211867825 */ /* 0x040fe200078e02ea */
[----:B------:R0:W2:Y:S03]  /*29c0*/  LDG.E.U16 R140, [R56.64] ;  /* 0x00000004388c7981 */ /* 0x0000a6000c1e1500 */
[C---:B------:R-:W-:Y:S01]  /*29d0*/  IMAD.WIDE R138, R17.reuse, 0x2, R238 ;  /* 0x00000002118a7825 */ /* 0x040fe200078e02ee */
[----:B------:R1:W3:Y:S03]  /*29e0*/  LDG.E.U16 R146, [R134.64] ;  /* 0x0000000486927981 */ /* 0x0002e6000c1e1500 */
[C---:B------:R-:W-:Y:S01]  /*29f0*/  IMAD.WIDE R132, R17.reuse, 0x2, R232 ;  /* 0x0000000211847825 */ /* 0x040fe200078e02e8 */
[----:B------:R4:W5:Y:S03]  /*2a00*/  LDG.E.U16 R142, [R138.64] ;  /* 0x000000048a8e7981 */ /* 0x000966000c1e1500 */
[C---:B------:R-:W-:Y:S01]  /*2a10*/  IMAD.WIDE R130, R17.reuse, 0x2, R230 ;  /* 0x0000000211827825 */ /* 0x040fe200078e02e6 */
[----:B------:R0:W3:Y:S03]  /*2a20*/  LDG.E.U16 R148, [R132.64] ;  /* 0x0000000484947981 */ /* 0x0000e6000c1e1500 */
[C---:B------:R-:W-:Y:S01]  /*2a30*/  IMAD.WIDE R128, R17.reuse, 0x2, R224 ;  /* 0x0000000211807825 */ /* 0x040fe200078e02e0 */
[----:B------:R0:W3:Y:S03]  /*2a40*/  LDG.E.U16 R150, [R130.64] ;  /* 0x0000000482967981 */ /* 0x0000e6000c1e1500 */
[C---:B------:R-:W-:Y:S01]  /*2a50*/  IMAD.WIDE R126, R17.reuse, 0x2, R222 ;  /* 0x00000002117e7825 */ /* 0x040fe200078e02de */
[----:B------:R0:W3:Y:S03]  /*2a60*/  LDG.E.U16 R152, [R128.64] ;  /* 0x0000000480987981 */ /* 0x0000e6000c1e1500 */
[----:B------:R-:W-:-:S02]  /*2a70*/  IMAD.WIDE R136, R17, 0x2, R236 ;  /* 0x0000000211887825 */ /* 0x000fc400078e02ec */
[----:B------:R-:W5:Y:S02]  /*2a80*/  LDG.E.U16 R126, [R126.64] ;  /* 0x000000047e7e7981 */ /* 0x000f64000c1e1500 */
[C---:B------:R-:W-:Y:S02]  /*2a90*/  IMAD.WIDE R124, R17.reuse, 0x2, R220 ;  /* 0x00000002117c7825 */ /* 0x040fe400078e02dc */
[----:B------:R1:W5:Y:S02]  /*2aa0*/  LDG.E.U16 R144, [R136.64] ;  /* 0x0000000488907981 */ /* 0x000364000c1e1500 */
[C---:B------:R-:W-:Y:S02]  /*2ab0*/  IMAD.WIDE R58, R17.reuse, 0x2, R218 ;  /* 0x00000002113a7825 */ /* 0x040fe400078e02da */
[----:B------:R4:W5:Y:S02]  /*2ac0*/  LDG.E.U16 R154, [R124.64] ;  /* 0x000000047c9a7981 */ /* 0x000964000c1e1500 */
[----:B0-----:R-:W-:-:S02]  /*2ad0*/  IMAD.WIDE R56, R17, 0x2, R216 ;  /* 0x0000000211387825 */ /* 0x001fc400078e02d8 */
[----:B------:R-:W5:Y:S02]  /*2ae0*/  LDG.E.U16 R58, [R58.64] ;  /* 0x000000043a3a7981 */ /* 0x000f64000c1e1500 */
[C---:B-1----:R-:W-:Y:S02]  /*2af0*/  IMAD.WIDE R134, R17.reuse, 0x2, R214 ;  /* 0x0000000211867825 */ /* 0x042fe400078e02d6 */
[----:B------:R-:W5:Y:S02]  /*2b00*/  LDG.E.U16 R156, [R56.64] ;  /* 0x00000004389c7981 */ /* 0x000f64000c1e1500 */
[C---:B----4-:R-:W-:Y:S02]  /*2b10*/  IMAD.WIDE R138, R17.reuse, 0x2, R228 ;  /* 0x00000002118a7825 */ /* 0x050fe400078e02e4 */
[----:B------:R-:W4:Y:S02]  /*2b20*/  LDG.E.U16 R158, [R134.64] ;  /* 0x00000004869e7981 */ /* 0x000f24000c1e1500 */
[----:B------:R-:W-:-:S02]  /*2b30*/  IMAD.WIDE R132, R17, 0x2, R212 ;  /* 0x0000000211847825 */ /* 0x000fc400078e02d4 */
[----:B------:R-:W4:Y:S02]  /*2b40*/  LDG.E.U16 R128, [R138.64] ;  /* 0x000000048a807981 */ /* 0x000f24000c1e1500 */
[C---:B------:R-:W-:Y:S02]  /*2b50*/  IMAD.WIDE R130, R17.reuse, 0x2, R210 ;  /* 0x0000000211827825 */ /* 0x040fe400078e02d2 */
[----:B------:R-:W4:Y:S02]  /*2b60*/  LDG.E.U16 R242, [R132.64] ;  /* 0x0000000484f27981 */ /* 0x000f24000c1e1500 */
[----:B------:R-:W-:Y:S02]  /*2b70*/  IMAD.WIDE R136, R17, 0x2, R226 ;  /* 0x0000000211887825 */ /* 0x000fe400078e02e2 */
[----:B------:R-:W4:Y:S04]  /*2b80*/  LDG.E.U16 R130, [R130.64] ;  /* 0x0000000482827981 */ /* 0x000f28000c1e1500 */
[----:B------:R-:W4:Y:S04]  /*2b90*/  LDG.E.U16 R124, [R136.64] ;  /* 0x00000004887c7981 */ /* 0x000f28000c1e1500 */
[----:B------:R-:W-:Y:S06]  /*2ba0*/  BAR.SYNC.DEFER_BLOCKING 0x0 ;  /* 0x0000000000007b1d */ /* 0x000fec0000010000 */
[----:B--2---:R-:W-:Y:S04]  /*2bb0*/  STS.U16 [R51+0x4000], R140 ;  /* 0x0040008c33007388 */ /* 0x004fe80000000400 */
[----:B---3--:R-:W-:Y:S04]  /*2bc0*/  STS.U16 [R51+0x4800], R152 ;  /* 0x0048009833007388 */ /* 0x008fe80000000400 */
        /* <DEDUP_REMOVED lines=9> */
[----:B----4-:R-:W-:Y:S04]  /*2c60*/  STS.U16 [R41+0x4d00], R158 ;  /* 0x004d009e29007388 */ /* 0x010fe80000000400 */
[----:B------:R-:W-:Y:S04]  /*2c70*/  STS.U16 [R39+0x4600], R128 ;  /* 0x0046008027007388 */ /* 0x000fe80000000400 */
[----:B------:R-:W-:Y:S04]  /*2c80*/  STS.U16 [R39+0x4e00], R242 ;  /* 0x004e00f227007388 */ /* 0x000fe80000000400 */
[----:B------:R-:W-:Y:S04]  /*2c90*/  STS.U16 [R37+0x4700], R124 ;  /* 0x0047007c25007388 */ /* 0x000fe80000000400 */
[----:B------:R-:W-:Y:S04]  /*2ca0*/  STS.U16 [R37+0x4f00], R130 ;  /* 0x004f008225007388 */ /* 0x000fe80000000400 */
[----:B------:R-:W-:Y:S06]  /*2cb0*/  BAR.SYNC.DEFER_BLOCKING 0x0 ;  /* 0x0000000000007b1d */ /* 0x000fec0000010000 */
[----:B------:R-:W-:Y:S04]  /*2cc0*/  LDSM.16.MT88.4 R132, [R35] ;  /* 0x000000002384783b */ /* 0x000fe80000004200 */
[----:B------:R-:W0:Y:S04]  /*2cd0*/  LDSM.16.M88.4 R144, [R27+0x4000] ;  /* 0x004000001b90783b */ /* 0x000e280000000200 */
[----:B------:R-:W1:Y:S04]  /*2ce0*/  LDSM.16.MT88.4 R56, [R33] ;  /* 0x000000002138783b */ /* 0x000e680000004200 */
[----:B------:R-:W2:Y:S04]  /*2cf0*/  LDSM.16.MT88.4 R152, [R31] ;  /* 0x000000001f98783b */ /* 0x000ea80000004200 */
[----:B------:R-:W3:Y:S04]  /*2d00*/  LDSM.16.MT88.4 R148, [R29] ;  /* 0x000000001d94783b */ /* 0x000ee80000004200 */
[----:B------:R-:W4:Y:S04]  /*2d10*/  LDSM.16.MT88.4 R136, [R35+0x800] ;  /* 0x000800002388783b */ /* 0x000f280000004200 */
[----:B------:R-:W5:Y:S04]  /*2d20*/  LDSM.16.MT88.4 R140, [R33+0x800] ;  /* 0x00080000218c783b */ /* 0x000f680000004200 */
[----:B------:R-:W3:Y:S04]  /*2d30*/  LDSM.16.MT88.4 R124, [R31+0x800] ;  /* 0x000800001f7c783b */ /* 0x000ee80000004200 */
[----:B------:R-:W4:Y:S04]  /*2d40*/  LDSM.16.MT88.4 R128, [R29+0x800] ;  /* 0x000800001d80783b */ /* 0x000f280000004200 */
[----:B------:R-:W-:Y:S01]  /*2d50*/  LDSM.16.MT88.4 R156, [R33+0x1800] ;  /* 0x00180000219c783b */ /* 0x000fe20000004200 */
[-C--:B0-----:R-:W-:Y:S08]  /*2d60*/  HMMA.16816.F32 R132, R132, R144.reuse, RZ ;  /* 0x000000908484723c */ /* 0x081ff000000018ff */
[-C--:B-1----:R-:W-:Y:S08]  /*2d70*/  HMMA.16816.F32 R56, R56, R144.reuse, RZ ;  /* 0x000000903838723c */ /* 0x082ff000000018ff */
[-C--:B--2---:R-:W-:Y:S08]  /*2d80*/  HMMA.16816.F32 R152, R152, R144.reuse, RZ ;  /* 0x000000909898723c */ /* 0x084ff000000018ff */
[----:B---3--:R-:W-:Y:S08]  /*2d90*/  HMMA.16816.F32 R148, R148, R144, RZ ;  /* 0x000000909494723c */ /* 0x008ff000000018ff */
[-C--:B----4-:R-:W-:Y:S01]  /*2da0*/  HMMA.16816.F32 R136, R136, R146.reuse, R132 ;  /* 0x000000928888723c */ /* 0x090fe20000001884 */
[----:B------:R-:W-:Y:S07]  /*2db0*/  LDSM.16.M88.4 R132, [R25+0x4000] ;  /* 0x004000001984783b */ /* 0x000fee0000000200 */
[-C--:B-----5:R-:W-:Y:S01]  /*2dc0*/  HMMA.16816.F32 R140, R140, R146.reuse, R56 ;  /* 0x000000928c8c723c */ /* 0x0a0fe20000001838 */
[----:B------:R-:W0:Y:S07]  /*2dd0*/  LDSM.16.MT88.4 R56, [R35+0x1000] ;  /* 0x001000002338783b */ /* 0x000e2e0000004200 */
[-C--:B------:R-:W-:Y:S01]  /*2de0*/  HMMA.16816.F32 R124, R124, R146.reuse, R152 ;  /* 0x000000927c7c723c */ /* 0x080fe20000001898 */
[----:B------:R-:W1:Y:S07]  /*2df0*/  LDSM.16.MT88.4 R152, [R33+0x1000] ;  /* 0x001000002198783b */ /* 0x000e6e0000004200 */
[----:B------:R-:W-:Y:S01]  /*2e00*/  HMMA.16816.F32 R128, R128, R146, R148 ;  /* 0x000000928080723c */ /* 0x000fe20000001894 */
[----:B------:R-:W2:Y:S04]  /*2e10*/  LDSM.16.MT88.4 R148, [R31+0x1000] ;  /* 0x001000001f94783b */ /* 0x000ea80000004200 */
[----:B------:R-:W3:Y:S03]  /*2e20*/  LDSM.16.MT88.4 R144, [R29+0x1000] ;  /* 0x001000001d90783b */ /* 0x000ee60000004200 */
[-C--:B0-----:R-:W-:Y:S01]  /*2e30*/  HMMA.16816.F32 R136, R56, R132.reuse, R136 ;  /* 0x000000843888723c */ /* 0x081fe20000001888 */
[----:B------:R-:W0:Y:S07]  /*2e40*/  LDSM.16.MT88.4 R56, [R35+0x1800] ;  /* 0x001800002338783b */ /* 0x000e2e0000004200 */
[-C--:B-1----:R-:W-:Y:S01]  /*2e50*/  HMMA.16816.F32 R140, R152, R132.reuse, R140 ;  /* 0x00000084988c723c */ /* 0x082fe2000000188c */
[----:B------:R-:W1:Y:S07]  /*2e60*/  LDSM.16.MT88.4 R152, [R31+0x1800] ;  /* 0x001800001f98783b */ /* 0x000e6e0000004200 */
[-C--:B--2---:R-:W-:Y:S01]  /*2e70*/  HMMA.16816.F32 R124, R148, R132.reuse, R124 ;  /* 0x00000084947c723c */ /* 0x084fe2000000187c */
[----:B------:R-:W2:Y:S07]  /*2e80*/  LDSM.16.MT88.4 R148, [R29+0x1800] ;  /* 0x001800001d94783b */ /* 0x000eae0000004200 */
[----:B---3--:R-:W-:Y:S01]  /*2e90*/  HMMA.16816.F32 R128, R144, R132, R128 ;  /* 0x000000849080723c */ /* 0x008fe20000001880 */
[----:B------:R-:W-:Y:S07]  /*2ea0*/  LDSM.16.MT88.4 R144, [R35+0x2000] ;  /* 0x002000002390783b */ /* 0x000fee0000004200 */
[-C--:B------:R-:W-:Y:S01]  /*2eb0*/  HMMA.16816.F32 R140, R156, R134.reuse, R140 ;  /* 0x000000869c8c723c */ /* 0x080fe2000000188c */
[----:B------:R-:W-:Y:S07]  /*2ec0*/  LDSM.16.MT88.4 R156, [R33+0x2000] ;  /* 0x00200000219c783b */ /* 0x000fee0000004200 */
[-C--:B0-----:R-:W-:Y:S01]  /*2ed0*/  HMMA.16816.F32 R136, R56, R134.reuse, R136 ;  /* 0x000000863888723c */ /* 0x081fe20000001888 */
[----:B------:R-:W0:Y:S07]  /*2ee0*/  LDSM.16.M88.4 R56, [R27+0x4080] ;  /* 0x004080001b38783b */ /* 0x000e2e0000000200 */
[-C--:B-1----:R-:W-:Y:S01]  /*2ef0*/  HMMA.16816.F32 R124, R152, R134.reuse, R124 ;  /* 0x00000086987c723c */ /* 0x082fe2000000187c */
[----:B------:R-:W-:Y:S07]  /*2f00*/  LDSM.16.MT88.4 R152, [R29+0x2000] ;  /* 0x002000001d98783b */ /* 0x000fee0000004200 */
[----:B--2---:R-:W-:Y:S01]  /*2f10*/  HMMA.16816.F32 R132, R148, R134, R128 ;  /* 0x000000869484723c */ /* 0x004fe20000001880 */
[----:B------:R-:W1:Y:S04]  /*2f20*/  LDSM.16.MT88.4 R128, [R31+0x2000] ;  /* 0x002000001f80783b */ /* 0x000e680000004200 */
[----:B------:R-:W-:Y:S03]  /*2f30*/  LDSM.16.MT88.4 R148, [R33+0x2800] ;  /* 0x002800002194783b */ /* 0x000fe60000004200 */
[-C--:B0-----:R-:W-:Y:S01]  /*2f40*/  HMMA.16816.F32 R136, R144, R56.reuse, R136 ;  /* 0x000000389088723c */ /* 0x081fe20000001888 */
[----:B------:R-:W0:Y:S07]  /*2f50*/  LDSM.16.MT88.4 R144, [R35+0x2800] ;  /* 0x002800002390783b */ /* 0x000e2e0000004200 */
[-C--:B-1----:R-:W-:Y:S01]  /*2f60*/  HMMA.16816.F32 R124, R128, R56.reuse, R124 ;  /* 0x00000038807c723c */ /* 0x082fe2000000187c */
[----:B------:R-:W1:Y:S07]  /*2f70*/  LDSM.16.MT88.4 R128, [R31+0x2800] ;  /* 0x002800001f80783b */ /* 0x000e6e0000004200 */
[-C--:B------:R-:W-:Y:S01]  /*2f80*/  HMMA.16816.F32 R140, R156, R56.reuse, R140 ;  /* 0x000000389c8c723c */ /* 0x080fe2000000188c */
[----:B------:R-:W2:Y:S07]  /*2f90*/  LDSM.16.MT88.4 R156, [R29+0x2800] ;  /* 0x002800001d9c783b */ /* 0x000eae0000004200 */
[----:B------:R-:W-:Y:S01]  /*2fa0*/  HMMA.16816.F32 R132, R152, R56, R132 ;  /* 0x000000389884723c */ /* 0x000fe20000001884 */
[----:B------:R-:W-:Y:S07]  /*2fb0*/  LDSM.16.MT88.4 R152, [R35+0x3000] ;  /* 0x003000002398783b */ /* 0x000fee0000004200 */
[-C--:B0-----:R-:W-:Y:S01]  /*2fc0*/  HMMA.16816.F32 R136, R144, R58.reuse, R136 ;  /* 0x0000003a9088723c */ /* 0x081fe20000001888 */
[----:B------:R-:W0:Y:S07]  /*2fd0*/  LDSM.16.M88.4 R144, [R25+0x4080] ;  /* 0x004080001990783b */ /* 0x000e2e0000000200 */
[-C--:B------:R-:W-:Y:S01]  /*2fe0*/  HMMA.16816.F32 R148, R148, R58.reuse, R140 ;  /* 0x0000003a9494723c */ /* 0x080fe2000000188c */
[----:B------:R-:W3:Y:S07]  /*2ff0*/  LDSM.16.MT88.4 R140, [R33+0x3000] ;  /* 0x00300000218c783b */ /* 0x000eee0000004200 */
[-C--:B-1----:R-:W-:Y:S01]  /*3000*/  HMMA.16816.F32 R124, R128, R58.reuse, R124 ;  /* 0x0000003a807c723c */ /* 0x082fe2000000187c */
[----:B------:R-:W1:Y:S07]  /*3010*/  LDSM.16.MT88.4 R128, [R31+0x3000] ;  /* 0x003000001f80783b */ /* 0x000e6e0000004200 */
[----:B--2---:R-:W-:Y:S01]  /*3020*/  HMMA.16816.F32 R132, R156, R58, R132 ;  /* 0x0000003a9c84723c */ /* 0x004fe20000001884 */
[----:B------:R-:W2:Y:S04]  /*3030*/  LDSM.16.MT88.4 R56, [R29+0x3000] ;  /* 0x003000001d38783b */ /* 0x000ea80000004200 */
[----:B------:R-:W-:Y:S03]  /*3040*/  LDSM.16.MT88.4 R156, [R29+0x3800] ;  /* 0x003800001d9c783b */ /* 0x000fe60000004200 */
[-C--:B0-----:R-:W-:Y:S01]  /*3050*/  HMMA.16816.F32 R136, R152, R144.reuse, R136 ;  /* 0x000000909888723c */ /* 0x081fe20000001888 */
[----:B------:R-:W0:Y:S07]  /*3060*/  LDSM.16.MT88.4 R152, [R35+0x3800] ;  /* 0x003800002398783b */ /* 0x000e2e0000004200 */
[-C--:B---3--:R-:W-:Y:S01]  /*3070*/  HMMA.16816.F32 R140, R140, R144.reuse, R148 ;  /* 0x000000908c8c723c */ /* 0x088fe20000001894 */
[----:B------:R-:W3:Y:S07]  /*3080*/  LDSM.16.MT88.4 R148, [R33+0x3800] ;  /* 0x003800002194783b */ /* 0x000eee0000004200 */
[-C--:B-1----:R-:W-:Y:S01]  /*3090*/  HMMA.16816.F32 R124, R128, R144.reuse, R124 ;  /* 0x00000090807c723c */ /* 0x082fe2000000187c */
[----:B------:R-:W1:Y:S07]  /*30a0*/  LDSM.16.MT88.4 R128, [R31+0x3800] ;  /* 0x003800001f80783b */ /* 0x000e6e0000004200 */
[----:B--2---:R-:W-:Y:S08]  /*30b0*/  HMMA.16816.F32 R56, R56, R144, R132 ;  /* 0x000000903838723c */ /* 0x004ff00000001884 */
[-C--:B0-----:R-:W-:Y:S08]  /*30c0*/  HMMA.16816.F32 R136, R152, R146.reuse, R136 ;  /* 0x000000929888723c */ /* 0x081ff00000001888 */
[-C--:B---3--:R-:W-:Y:S08]  /*30d0*/  HMMA.16816.F32 R140, R148, R146.reuse, R140 ;  /* 0x00000092948c723c */ /* 0x088ff0000000188c */
[-C--:B-1----:R-:W-:Y:S08]  /*30e0*/  HMMA.16816.F32 R124, R128, R146.reuse, R124 ;  /* 0x00000092807c723c */ /* 0x082ff0000000187c */
[----:B------:R-:W-:Y:S01]  /*30f0*/  HMMA.16816.F32 R56, R156, R146, R56 ;  /* 0x000000929c38723c */ /* 0x000fe20000001838 */
[----:B------:R-:W-:-:S02]  /*3100*/  FMUL R128, R136, c[0x0][0x188] ;  /* 0x0000620088807a20 */ /* 0x000fc40000400000 */
[----:B------:R-:W-:Y:S02]  /*3110*/  FMUL R129, R137, c[0x0][0x188] ;  /* 0x0000620089817a20 */ /* 0x000fe40000400000 */
[----:B------:R-:W-:Y:S02]  /*3120*/  FMUL R130, R138, c[0x0][0x188] ;  /* 0x000062008a827a20 */ /* 0x000fe40000400000 */
[----:B------:R-:W-:Y:S02]  /*3130*/  FMUL R131, R139, c[0x0][0x188] ;  /* 0x000062008b837a20 */ /* 0x000fe40000400000 */
[----:B------:R-:W-:Y:S02]  /*3140*/  FMUL R132, R140, c[0x0][0x188] ;  /* 0x000062008c847a20 */ /* 0x000fe40000400000 */
[----:B------:R-:W-:Y:S01]  /*3150*/  FMUL R133, R141, c[0x0][0x188] ;  /* 0x000062008d857a20 */ /* 0x000fe20000400000 */
[----:B------:R-:W-:Y:S01]  /*3160*/  FMNMX R146, R128, R129, !PT ;  /* 0x0000008180927209 */ /* 0x000fe20007800000 */
[----:B------:R-:W-:Y:S01]  /*3170*/  FMUL R128, R142, c[0x0][0x188] ;  /* 0x000062008e807a20 */ /* 0x000fe20000400000 */
[----:B------:R-:W-:Y:S01]  /*3180*/  FMNMX R147, R130, R131, !PT ;  /* 0x0000008382937209 */ /* 0x000fe20007800000 */
[----:B------:R-:W-:Y:S01]  /*3190*/  FMUL R129, R143, c[0x0][0x188] ;  /* 0x000062008f817a20 */ /* 0x000fe20000400000 */
[----:B------:R-:W-:Y:S01]  /*31a0*/  FMNMX R148, R132, R133, !PT ;  /* 0x0000008584947209 */ /* 0x000fe20007800000 */
[----:B------:R-:W-:-:S02]  /*31b0*/  FMUL R130, R124, c[0x0][0x188] ;  /* 0x000062007c827a20 */ /* 0x000fc40000400000 */
[----:B------:R-:W-:Y:S02]  /*31c0*/  FMUL R131, R125, c[0x0][0x188] ;  /* 0x000062007d837a20 */ /* 0x000fe40000400000 */
[----:B------:R-:W-:Y:S02]  /*31d0*/  FMUL R132, R126, c[0x0][0x188] ;  /* 0x000062007e847a20 */ /* 0x000fe40000400000 */
[----:B------:R-:W-:Y:S02]  /*31e0*/  FMUL R133, R127, c[0x0][0x188] ;  /* 0x000062007f857a20 */ /* 0x000fe40000400000 */
[----:B------:R-:W-:Y:S02]  /*31f0*/  FMUL R134, R56, c[0x0][0x188] ;  /* 0x0000620038867a20 */ /* 0x000fe40000400000 */
[----:B------:R-:W-:Y:S02]  /*3200*/  FMUL R135, R57, c[0x0][0x188] ;  /* 0x0000620039877a20 */ /* 0x000fe40000400000 */
[----:B------:R-:W-:-:S02]  /*3210*/  FMUL R144, R58, c[0x0][0x188] ;  /* 0x000062003a907a20 */ /* 0x000fc40000400000 */
[----:B------:R-:W-:Y:S01]  /*3220*/  FMUL R145, R59, c[0x0][0x188] ;  /* 0x000062003b917a20 */ /* 0x000fe20000400000 */
[----:B------:R-:W-:Y:S02]  /*3230*/  FMNMX R128, R128, R129, !PT ;  /* 0x0000008180807209 */ /* 0x000fe40007800000 */
[----:B------:R-:W-:Y:S02]  /*3240*/  FMNMX R130, R130, R131, !PT ;  /* 0x0000008382827209 */ /* 0x000fe40007800000 */
[----:B------:R-:W-:Y:S02]  /*3250*/  FMNMX R132, R132, R133, !PT ;  /* 0x0000008584847209 */ /* 0x000fe40007800000 */
[----:B------:R-:W-:Y:S02]  /*3260*/  FMNMX R134, R134, R135, !PT ;  /* 0x0000008786867209 */ /* 0x000fe40007800000 */
[----:B------:R-:W-:Y:S01]  /*3270*/  FMNMX R144, R144, R145, !PT ;  /* 0x0000009190907209 */ /* 0x000fe20007800000 */
[----:B------:R-:W0:Y:S04]  /*3280*/  SHFL.BFLY PT, R129, R146, 0x2, 0x1f ;  /* 0x0c401f0092817f89 */ /* 0x000e2800000e0000 */
[----:B------:R-:W1:Y:S04]  /*3290*/  SHFL.BFLY PT, R150, R147, 0x2, 0x1f ;  /* 0x0c401f0093967f89 */ /* 0x000e6800000e0000 */
[----:B------:R-:W2:Y:S04]  /*32a0*/  SHFL.BFLY PT, R131, R148, 0x2, 0x1f ;  /* 0x0c401f0094837f89 */ /* 0x000ea800000e0000 */
[----:B------:R-:W3:Y:S04]  /*32b0*/  SHFL.BFLY PT, R135, R128, 0x2, 0x1f ;  /* 0x0c401f0080877f89 */ /* 0x000ee800000e0000 */
[----:B------:R-:W4:Y:S04]  /*32c0*/  SHFL.BFLY PT, R145, R130, 0x2, 0x1f ;  /* 0x0c401f0082917f89 */ /* 0x000f2800000e0000 */
[----:B------:R-:W5:Y:S04]  /*32d0*/  SHFL.BFLY PT, R149, R132, 0x2, 0x1f ;  /* 0x0c401f0084957f89 */ /* 0x000f6800000e0000 */
[----:B------:R-:W5:Y:S04]  /*32e0*/  SHFL.BFLY PT, R151, R134, 0x2, 0x1f ;  /* 0x0c401f0086977f89 */ /* 0x000f6800000e0000 */
[----:B------:R-:W5:Y:S01]  /*32f0*/  SHFL.BFLY PT, R153, R144, 0x2, 0x1f ;  /* 0x0c401f0090997f89 */ /* 0x000f6200000e0000 */
[----:B0-----:R-:W-:-:S02]  /*3300*/  FMNMX R129, R146, R129, !PT ;  /* 0x0000008192817209 */ /* 0x001fc40007800000 */
[----:B-1----:R-:W-:Y:S02]  /*3310*/  FMNMX R150, R147, R150, !PT ;  /* 0x0000009693967209 */ /* 0x002fe40007800000 */
[----:B--2---:R-:W-:Y:S02]  /*3320*/  FMNMX R133, R148, R131, !PT ;  /* 0x0000008394857209 */ /* 0x004fe40007800000 */
[----:B---3--:R-:W-:Y:S02]  /*3330*/  FMNMX R135, R128, R135, !PT ;  /* 0x0000008780877209 */ /* 0x008fe40007800000 */
[----:B----4-:R-:W-:Y:S02]  /*3340*/  FMNMX R145, R130, R145, !PT ;  /* 0x0000009182917209 */ /* 0x010fe40007800000 */
[----:B-----5:R-:W-:Y:S02]  /*3350*/  FMNMX R149, R132, R149, !PT ;  /* 0x0000009584957209 */ /* 0x020fe40007800000 */
[----:B------:R-:W-:-:S02]  /*3360*/  FMNMX R151, R134, R151, !PT ;  /* 0x0000009786977209 */ /* 0x000fc40007800000 */
        /* <DEDUP_REMOVED lines=9> */
[----:B0-----:R-:W-:-:S03]  /*3400*/  FMNMX R128, R129, R128, !PT ;  /* 0x0000008081807209 */ /* 0x001fc60007800000 */
[----:B------:R-:W-:Y:S01]  /*3410*/  BAR.SYNC.DEFER_BLOCKING 0x0 ;  /* 0x0000000000007b1d */ /* 0x000fe20000010000 */
[----:B-1----:R-:W-:Y:S02]  /*3420*/  FMNMX R130, R150, R131, !PT ;  /* 0x0000008396827209 */ /* 0x002fe40007800000 */
[----:B--2---:R-:W-:Y:S02]  /*3430*/  FMNMX R132, R133, R132, !PT ;  /* 0x0000008485847209 */ /* 0x004fe40007800000 */
[----:B---3--:R-:W-:Y:S02]  /*3440*/  FMNMX R134, R135, R134, !PT ;  /* 0x0000008687867209 */ /* 0x008fe40007800000 */
[----:B----4-:R-:W-:Y:S02]  /*3450*/  FMNMX R144, R145, R144, !PT ;  /* 0x0000009091907209 */ /* 0x010fe40007800000 */
[----:B-----5:R-:W-:Y:S02]  /*3460*/  FMNMX R146, R149, R146, !PT ;  /* 0x0000009295927209 */ /* 0x020fe40007800000 */
[----:B------:R-:W-:-:S02]  /*3470*/  FMNMX R148, R151, R148, !PT ;  /* 0x0000009497947209 */ /* 0x000fc40007800000 */
[----:B------:R-:W-:Y:S01]  /*3480*/  FMNMX R152, R153, R152, !PT ;  /* 0x0000009899987209 */ /* 0x000fe20007800000 */
[----:B------:R-:W-:Y:S04]  /*3490*/  @P0 STS [R21+0x4000], R128 ;  /* 0x0040008015000388 */ /* 0x000fe80000000800 */
[----:B------:R-:W-:Y:S04]  /*34a0*/  @P0 STS [R21+0x4040], R130 ;  /* 0x0040408215000388 */ /* 0x000fe80000000800 */
[----:B------:R-:W-:Y:S04]  /*34b0*/  @P0 STS [R21+0x4080], R132 ;  /* 0x0040808415000388 */ /* 0x000fe80000000800 */
[----:B------:R-:W-:Y:S04]  /*34c0*/  @P0 STS [R21+0x40c0], R134 ;  /* 0x0040c08615000388 */ /* 0x000fe80000000800 */
[----:B------:R-:W-:Y:S04]  /*34d0*/  @P0 STS [R21+0x4100], R144 ;  /* 0x0041009015000388 */ /* 0x000fe80000000800 */
[----:B------:R-:W-:Y:S04]  /*34e0*/  @P0 STS [R21+0x4140], R146 ;  /* 0x0041409215000388 */ /* 0x000fe80000000800 */
[----:B------:R-:W-:Y:S04]  /*34f0*/  @P0 STS [R21+0x4180], R148 ;  /* 0x0041809415000388 */ /* 0x000fe80000000800 */
[----:B------:R-:W-:Y:S04]  /*3500*/  @P0 STS [R21+0x41c0], R152 ;  /* 0x0041c09815000388 */ /* 0x000fe80000000800 */
[----:B------:R-:W-:Y:S06]  /*3510*/  BAR.SYNC.DEFER_BLOCKING 0x0 ;  /* 0x0000000000007b1d */ /* 0x000fec0000010000 */
[----:B------:R-:W0:Y:S04]  /*3520*/  LDS R129, [R168.X4+0x4000] ;  /* 0x00400000a8817984 */ /* 0x000e280000004800 */
[----:B0-----:R-:W0:Y:S02]  /*3530*/  SHFL.BFLY PT, R150, R129, 0x1, 0x1f ;  /* 0x0c201f0081967f89 */ /* 0x001e2400000e0000 */
[----:B0-----:R-:W-:-:S05]  /*3540*/  FMNMX R131, R129, R150, !PT ;  /* 0x0000009681837209 */ /* 0x001fca0007800000 */
[----:B------:R-:W-:Y:S04]  /*3550*/  @!P2 STS [R168.X4+0x4000], R131 ;  /* 0x00400083a800a388 */ /* 0x000fe80000004800 */
[----:B------:R-:W-:Y:S06]  /*3560*/  BAR.SYNC.DEFER_BLOCKING 0x0 ;  /* 0x0000000000007b1d */ /* 0x000fec0000010000 */
[----:B------:R-:W0:Y:S04]  /*3570*/  LDS R145, [R23+0x4000] ;  /* 0x0040000017917984 */ /* 0x000e280000000800 */
[----:B------:R-:W1:Y:S04]  /*3580*/  LDS R128, [R23+0x4040] ;  /* 0x0040400017807984 */ /* 0x000e680000000800 */
[----:B------:R-:W2:Y:S04]  /*3590*/  LDS R133, [R23+0x4080] ;  /* 0x0040800017857984 */ /* 0x000ea80000000800 */
[----:B------:R-:W3:Y:S04]  /*35a0*/  LDS R130, [R23+0x40c0] ;  /* 0x0040c00017827984 */ /* 0x000ee80000000800 */
[----:B------:R-:W4:Y:S01]  /*35b0*/  LDS R129, [R23+0x4100] ;  /* 0x0041000017817984 */ /* 0x000f220000000800 */
[----:B0-----:R-:W-:-:S05]  /*35c0*/  FMNMX R145, R145, R176, !PT ;  /* 0x000000b091917209 */ /* 0x001fca0007800000 */
[----:B------:R-:W-:-:S04]  /*35d0*/  FFMA R136, R136, c[0x0][0x188], -R145 ;  /* 0x0000620088887a23 */ /* 0x000fc80000000891 */
[----:B------:R-:W-:Y:S01]  /*35e0*/  FMUL R144, R136, 1.4426950216293334961 ;  /* 0x3fb8aa3b88907820 */ /* 0x000fe20000400000 */
[----:B-1----:R-:W-:Y:S01]  /*35f0*/  FMNMX R136, R128, R175, !PT ;  /* 0x000000af80887209 */ /* 0x002fe20007800000 */
[----:B------:R-:W-:Y:S01]  /*3600*/  FFMA R137, R137, c[0x0][0x188], -R145 ;  /* 0x0000620089897a23 */ /* 0x000fe20000000891 */
[----:B------:R-:W0:Y:S03]  /*3610*/  LDS R128, [R23+0x4140] ;  /* 0x0041400017807984 */ /* 0x000e260000000800 */
[----:B------:R-:W-:Y:S02]  /*3620*/  FFMA R138, R138, c[0x0][0x188], -R136 ;  /* 0x000062008a8a7a23 */ /* 0x000fe40000000888 */
[----:B------:R-:W-:Y:S01]  /*3630*/  FMUL R147, R137, 1.4426950216293334961 ;  /* 0x3fb8aa3b89937820 */ /* 0x000fe20000400000 */
[----:B--2---:R-:W-:Y:S01]  /*3640*/  FMNMX R137, R133, R174, !PT ;  /* 0x000000ae85897209 */ /* 0x004fe20007800000 */
[----:B------:R-:W-:Y:S01]  /*3650*/  FMUL R146, R138, 1.4426950216293334961 ;  /* 0x3fb8aa3b8a927820 */ /* 0x000fe20000400000 */
[----:B---3--:R-:W-:-:S03]  /*3660*/  FMNMX R138, R130, R173, !PT ;  /* 0x000000ad828a7209 */ /* 0x008fc60007800000 */
[--C-:B------:R-:W-:Y:S02]  /*3670*/  FFMA R131, R141, c[0x0][0x188], -R137.reuse ;  /* 0x000062008d837a23 */ /* 0x100fe40000000889 */
[----:B------:R-:W-:Y:S01]  /*3680*/  FFMA R130, R142, c[0x0][0x188], -R138 ;  /* 0x000062008e827a23 */ /* 0x000fe2000000088a */
[----:B------:R-:W1:Y:S04]  /*3690*/  LDS R141, [R23+0x4180] ;  /* 0x00418000178d7984 */ /* 0x000e680000000800 */
[----:B------:R-:W2:Y:S01]  /*36a0*/  LDS R142, [R23+0x41c0] ;  /* 0x0041c000178e7984 */ /* 0x000ea20000000800 */
[----:B------:R-:W-:Y:S02]  /*36b0*/  FFMA R139, R139, c[0x0][0x188], -R136 ;  /* 0x000062008b8b7a23 */ /* 0x000fe40000000888 */
[----:B------:R-:W-:-:S02]  /*36c0*/  FFMA R140, R140, c[0x0][0x188], -R137 ;  /* 0x000062008c8c7a23 */ /* 0x000fc40000000889 */
[----:B------:R-:W-:Y:S02]  /*36d0*/  FMUL R139, R139, 1.4426950216293334961 ;  /* 0x3fb8aa3b8b8b7820 */ /* 0x000fe40000400000 */
[----:B------:R-:W-:Y:S02]  /*36e0*/  FMUL R140, R140, 1.4426950216293334961 ;  /* 0x3fb8aa3b8c8c7820 */ /* 0x000fe40000400000 */
[----:B------:R4:W-:Y:S01]  /*36f0*/  MUFU.EX2 R149, R139 ;  /* 0x0000008b00957308 */ /* 0x0009e20000000800 */
[----:B------:R-:W-:-:S07]  /*3700*/  FMUL R132, R130, 1.4426950216293334961 ;  /* 0x3fb8aa3b82847820 */ /* 0x000fce0000400000 */
[----:B------:R0:W-:Y:S01]  /*3710*/  MUFU.EX2 R148, R140 ;  /* 0x0000008c00947308 */ /* 0x0001e20000000800 */
[----:B----4-:R-:W-:Y:S01]  /*3720*/  FMNMX R139, R129, R172, !PT ;  /* 0x000000ac818b7209 */ /* 0x010fe20007800000 */
[----:B------:R-:W-:Y:S01]  /*3730*/  FFMA R130, R143, c[0x0][0x188], -R138 ;  /* 0x000062008f827a23 */ /* 0x000fe2000000088a */
[----:B0-----:R-:W-:-:S03]  /*3740*/  FMNMX R140, R128, R171, !PT ;  /* 0x000000ab808c7209 */ /* 0x001fc60007800000 */
[--C-:B------:R-:W-:Y:S02]  /*3750*/  FFMA R124, R124, c[0x0][0x188], -R139.reuse ;  /* 0x000062007c7c7a23 */ /* 0x100fe4000000088b */
[----:B------:R-:W-:Y:S02]  /*3760*/  FFMA R125, R125, c[0x0][0x188], -R139 ;  /* 0x000062007d7d7a23 */ /* 0x000fe4000000088b */
[--C-:B------:R-:W-:Y:S01]  /*3770*/  FFMA R126, R126, c[0x0][0x188], -R140.reuse ;  /* 0x000062007e7e7a23 */ /* 0x100fe2000000088c */
[----:B-1----:R-:W-:Y:S02]  /*3780*/  FMNMX R141, R141, R170, !PT ;  /* 0x000000aa8d8d7209 */ /* 0x002fe40007800000 */
[----:B--2---:R-:W-:Y:S01]  /*3790*/  FMNMX R142, R142, R169, !PT ;  /* 0x000000a98e8e7209 */ /* 0x004fe20007800000 */
[----:B------:R-:W-:Y:S02]  /*37a0*/  FFMA R127, R127, c[0x0][0x188], -R140 ;  /* 0x000062007f7f7a23 */ /* 0x000fe4000000088c */
[----:B------:R-:W-:-:S02]  /*37b0*/  FFMA R56, R56, c[0x0][0x188], -R141 ;  /* 0x0000620038387a23 */ /* 0x000fc4000000088d */
[----:B------:R-:W-:Y:S02]  /*37c0*/  FFMA R57, R57, c[0x0][0x188], -R141 ;  /* 0x0000620039397a23 */ /* 0x000fe4000000088d */
[--C-:B------:R-:W-:Y:S02]  /*37d0*/  FFMA R58, R58, c[0x0][0x188], -R142.reuse ;  /* 0x000062003a3a7a23 */ /* 0x100fe4000000088e */
[----:B------:R-:W-:Y:S02]  /*37e0*/  FFMA R59, R59, c[0x0][0x188], -R142 ;  /* 0x000062003b3b7a23 */ /* 0x000fe4000000088e */
[----:B------:R-:W-:Y:S02]  /*37f0*/  FMUL R131, R131, 1.4426950216293334961 ;  /* 0x3fb8aa3b83837820 */ /* 0x000fe40000400000 */
[----:B------:R-:W-:Y:S02]  /*3800*/  FMUL R130, R130, 1.4426950216293334961 ;  /* 0x3fb8aa3b82827820 */ /* 0x000fe40000400000 */
[----:B------:R-:W-:-:S02]  /*3810*/  FMUL R124, R124, 1.4426950216293334961 ;  /* 0x3fb8aa3b7c7c7820 */ /* 0x000fc40000400000 */
[----:B------:R-:W-:Y:S02]  /*3820*/  FMUL R125, R125, 1.4426950216293334961 ;  /* 0x3fb8aa3b7d7d7820 */ /* 0x000fe40000400000 */
[----:B------:R-:W-:Y:S02]  /*3830*/  FMUL R126, R126, 1.4426950216293334961 ;  /* 0x3fb8aa3b7e7e7820 */ /* 0x000fe40000400000 */
[----:B------:R-:W-:Y:S02]  /*3840*/  FMUL R127, R127, 1.4426950216293334961 ;  /* 0x3fb8aa3b7f7f7820 */ /* 0x000fe40000400000 */
[----:B------:R-:W-:Y:S02]  /*3850*/  FMUL R56, R56, 1.4426950216293334961 ;  /* 0x3fb8aa3b38387820 */ /* 0x000fe40000400000 */
[----:B------:R-:W-:Y:S02]  /*3860*/  FMUL R57, R57, 1.4426950216293334961 ;  /* 0x3fb8aa3b39397820 */ /* 0x000fe40000400000 */
[----:B------:R-:W-:-:S02]  /*3870*/  FMUL R58, R58, 1.4426950216293334961 ;  /* 0x3fb8aa3b3a3a7820 */ /* 0x000fc40000400000 */
[----:B------:R-:W-:Y:S01]  /*3880*/  FMUL R59, R59, 1.4426950216293334961 ;  /* 0x3fb8aa3b3b3b7820 */ /* 0x000fe20000400000 */
[----:B------:R-:W-:Y:S08]  /*3890*/  MUFU.EX2 R144, R144 ;  /* 0x0000009000907308 */ /* 0x000ff00000000800 */
[----:B------:R-:W0:Y:S08]  /*38a0*/  MUFU.EX2 R147, R147 ;  /* 0x0000009300937308 */ /* 0x000e300000000800 */
[----:B------:R-:W1:Y:S08]  /*38b0*/  MUFU.EX2 R146, R146 ;  /* 0x0000009200927308 */ /* 0x000e700000000800 */
[----:B------:R-:W2:Y:S08]  /*38c0*/  MUFU.EX2 R151, R131 ;  /* 0x0000008300977308 */ /* 0x000eb00000000800 */
[----:B------:R-:W-:Y:S08]  /*38d0*/  MUFU.EX2 R143, R132 ;  /* 0x00000084008f7308 */ /* 0x000ff00000000800 */
[----:B------:R-:W3:Y:S08]  /*38e0*/  MUFU.EX2 R150, R130 ;  /* 0x0000008200967308 */ /* 0x000ef00000000800 */
[----:B------:R0:W-:Y:S08]  /*38f0*/  MUFU.EX2 R152, R124 ;  /* 0x0000007c00987308 */ /* 0x0001f00000000800 */
[----:B------:R1:W4:Y:S08]  /*3900*/  MUFU.EX2 R249, R125 ;  /* 0x0000007d00f97308 */ /* 0x0003300000000800 */
[----:B------:R2:W-:Y:S08]  /*3910*/  MUFU.EX2 R154, R126 ;  /* 0x0000007e009a7308 */ /* 0x0005f00000000800 */
[----:B------:R3:W5:Y:S08]  /*3920*/  MUFU.EX2 R251, R127 ;  /* 0x0000007f00fb7308 */ /* 0x0007700000000800 */
[----:B------:R-:W-:Y:S08]  /*3930*/  MUFU.EX2 R156, R56 ;  /* 0x00000038009c7308 */ /* 0x000ff00000000800 */
[----:B------:R-:W0:Y:S08]  /*3940*/  MUFU.EX2 R158, R57 ;  /* 0x00000039009e7308 */ /* 0x000e300000000800 */
[----:B------:R-:W-:Y:S08]  /*3950*/  MUFU.EX2 R244, R58 ;  /* 0x0000003a00f47308 */ /* 0x000ff00000000800 */
[----:B------:R-:W5:Y:S01]  /*3960*/  MUFU.EX2 R242, R59 ;  /* 0x0000003b00f27308 */ /* 0x000f620000000800 */
[----:B0-----:R-:W-:-:S02]  /*3970*/  FADD R124, R144, R147 ;  /* 0x00000093907c7221 */ /* 0x001fc40000000000 */
[----:B-1----:R-:W-:Y:S02]  /*3980*/  FADD R125, R146, R149 ;  /* 0x00000095927d7221 */ /* 0x002fe40000000000 */
[----:B--2---:R-:W-:Y:S02]  /*3990*/  FADD R126, R148, R151 ;  /* 0x00000097947e7221 */ /* 0x004fe40000000000 */
[----:B---3--:R-:W-:Y:S02]  /*39a0*/  FADD R127, R143, R150 ;  /* 0x000000968f7f7221 */ /* 0x008fe40000000000 */
[----:B----4-:R-:W-:Y:S02]  /*39b0*/  FADD R128, R152, R249 ;  /* 0x000000f998807221 */ /* 0x010fe40000000000 */
[----:B-----5:R-:W-:Y:S02]  /*39c0*/  FADD R129, R154, R251 ;  /* 0x000000fb9a817221 */ /* 0x020fe40000000000 */
[----:B------:R-:W-:-:S02]  /*39d0*/  FADD R130, R156, R158 ;  /* 0x0000009e9c827221 */ /* 0x000fc40000000000 */
[----:B------:R-:W-:Y:S01]  /*39e0*/  FADD R131, R244, R242 ;  /* 0x000000f2f4837221 */ /* 0x000fe20000000000 */
        /* <DEDUP_REMOVED lines=24> */
[----:B0-----:R-:W-:-:S03]  /*3b70*/  FADD R128, R56, R59 ;  /* 0x0000003b38807221 */ /* 0x001fc60000000000 */
[----:B------:R-:W-:Y:S01]  /*3b80*/  BAR.SYNC.DEFER_BLOCKING 0x0 ;  /* 0x0000000000007b1d */ /* 0x000fe20000010000 */
[----:B-1----:R-:W-:Y:S02]  /*3b90*/  FADD R58, R57, R58 ;  /* 0x0000003a393a7221 */ /* 0x002fe40000000000 */
[----:B--2---:R-:W-:Y:S02]  /*3ba0*/  FADD R130, R132, R125 ;  /* 0x0000007d84827221 */ /* 0x004fe40000000000 */
[----:B---3--:R-:W-:Y:S02]  /*3bb0*/  FADD R250, R134, R127 ;  /* 0x0000007f86fa7221 */ /* 0x008fe40000000000 */
[----:B----4-:R-:W-:Y:S02]  /*3bc0*/  FADD R124, R133, R124 ;  /* 0x0000007c857c7221 */ /* 0x010fe40000000000 */
[----:B-----5:R-:W-:Y:S02]  /*3bd0*/  FADD R252, R246, R129 ;  /* 0x00000081f6fc7221 */ /* 0x020fe40000000000 */
[----:B------:R-:W-:-:S02]  /*3be0*/  FADD R126, R135, R126 ;  /* 0x0000007e877e7221 */ /* 0x000fc40000000000 */
[----:B------:R-:W-:Y:S01]  /*3bf0*/  FADD R59, R248, R131 ;  /* 0x00000083f83b7221 */ /* 0x000fe20000000000 */
        /* <DEDUP_REMOVED lines=11> */
[----:B0-----:R-:W-:-:S05]  /*3cb0*/  FADD R57, R56, R57 ;  /* 0x0000003938397221 */ /* 0x001fca0000000000 */
[----:B------:R0:W-:Y:S01]  /*3cc0*/  @!P2 STS [R168.X4+0x4000], R57 ;  /* 0x00400039a800a388 */ /* 0x0001e20000004800 */
[----:B------:R-:W-:-:S03]  /*3cd0*/  IMAD.WIDE R134, R7, 0x2, R208 ;  /* 0x0000000207867825 */ /* 0x000fc600078e02d0 */
[----:B------:R-:W-:Y:S01]  /*3ce0*/  BAR.SYNC.DEFER_BLOCKING 0x0 ;  /* 0x0000000000007b1d */ /* 0x000fe20000010000 */
[----:B------:R-:W-:-:S04]  /*3cf0*/  IMAD.WIDE R132, R7, 0x2, R206 ;  /* 0x0000000207847825 */ /* 0x000fc800078e02ce */
[----:B------:R-:W-:-:S04]  /*3d00*/  IMAD.WIDE R130, R7, 0x2, R204 ;  /* 0x0000000207827825 */ /* 0x000fc800078e02cc */
[----:B------:R-:W-:-:S04]  /*3d10*/  IMAD.WIDE R128, R7, 0x2, R202 ;  /* 0x0000000207807825 */ /* 0x000fc800078e02ca */
[----:B------:R-:W-:-:S04]  /*3d20*/  IMAD.WIDE R126, R7, 0x2, R200 ;  /* 0x00000002077e7825 */ /* 0x000fc800078e02c8 */
[----:B------:R-:W-:-:S04]  /*3d30*/  IMAD.WIDE R124, R7, 0x2, R198 ;  /* 0x00000002077c7825 */ /* 0x000fc800078e02c6 */
[C---:B------:R-:W-:Y:S01]  /*3d40*/  IMAD.WIDE R58, R7.reuse, 0x2, R196 ;  /* 0x00000002073a7825 */ /* 0x040fe200078e02c4 */
[----:B------:R1:W2:Y:S03]  /*3d50*/  LDG.E.U16 R177, [R134.64] ;  /* 0x0000000486b17981 */ /* 0x0002a6000c1e1500 */
[C---:B0-----:R-:W-:Y:S01]  /*3d60*/  IMAD.WIDE R56, R7.reuse, 0x2, R194 ;  /* 0x0000000207387825 */ /* 0x041fe200078e02c2 */
[----:B------:R0:W3:Y:S04]  /*3d70*/  LDG.E.U16 R159, [R132.64] ;  /* 0x00000004849f7981 */ /* 0x0000e8000c1e1500 */
[----:B------:R4:W5:Y:S01]  /*3d80*/  LDG.E.U16 R247, [R130.64] ;  /* 0x0000000482f77981 */ /* 0x000962000c1e1500 */
[----:B-1----:R-:W-:-:S03]  /*3d90*/  IMAD.WIDE R134, R7, 0x2, R192 ;  /* 0x0000000207867825 */ /* 0x002fc600078e02c0 */
[----:B------:R1:W5:Y:S01]  /*3da0*/  LDG.E.U16 R157, [R128.64] ;  /* 0x00000004809d7981 */ /* 0x000362000c1e1500 */
[----:B0-----:R-:W-:-:S03]  /*3db0*/  IMAD.WIDE R132, R7, 0x2, R190 ;  /* 0x0000000207847825 */ /* 0x001fc600078e02be */
[----:B------:R0:W5:Y:S01]  /*3dc0*/  LDG.E.U16 R155, [R126.64] ;  /* 0x000000047e9b7981 */ /* 0x000162000c1e1500 */
[----:B----4-:R-:W-:-:S03]  /*3dd0*/  IMAD.WIDE R130, R7, 0x2, R188 ;  /* 0x0000000207827825 */ /* 0x010fc600078e02bc */
[----:B------:R4:W5:Y:S01]  /*3de0*/  LDG.E.U16 R153, [R124.64] ;  /* 0x000000047c997981 */ /* 0x000962000c1e1500 */
[----:B-1----:R-:W-:-:S03]  /*3df0*/  IMAD.WIDE R128, R7, 0x2, R186 ;  /* 0x0000000207807825 */ /* 0x002fc600078e02ba */
[----:B------:R1:W5:Y:S01]  /*3e00*/  LDG.E.U16 R243, [R58.64] ;  /* 0x000000043af37981 */ /* 0x000362000c1e1500 */
[----:B0-----:R-:W-:-:S03]  /*3e10*/  IMAD.WIDE R126, R7, 0x2, R184 ;  /* 0x00000002077e7825 */ /* 0x001fc600078e02b8 */
[----:B------:R0:W5:Y:S01]  /*3e20*/  LDG.E.U16 R245, [R56.64] ;  /* 0x0000000438f57981 */ /* 0x000162000c1e1500 */
[----:B----4-:R-:W-:-:S03]  /*3e30*/  IMAD.WIDE R124, R7, 0x2, R182 ;  /* 0x00000002077c7825 */ /* 0x010fc600078e02b6 */
[----:B------:R-:W4:Y:S01]  /*3e40*/  LDG.E.U16 R135, [R134.64] ;  /* 0x0000000486877981 */ /* 0x000f22000c1e1500 */
[----:B-1----:R-:W-:-:S03]  /*3e50*/  IMAD.WIDE R58, R7, 0x2, R180 ;  /* 0x00000002073a7825 */ /* 0x002fc600078e02b4 */
[----:B------:R-:W4:Y:S01]  /*3e60*/  LDG.E.U16 R133, [R132.64] ;  /* 0x0000000484857981 */ /* 0x000f22000c1e1500 */
[----:B0-----:R-:W-:-:S03]  /*3e70*/  IMAD.WIDE R56, R7, 0x2, R178 ;  /* 0x0000000207387825 */ /* 0x001fc600078e02b2 */
[----:B------:R-:W4:Y:S04]  /*3e80*/  LDG.E.U16 R131, [R130.64] ;  /* 0x0000000482837981 */ /* 0x000f28000c1e1500 */
[----:B------:R-:W4:Y:S04]  /*3e90*/  LDG.E.U16 R129, [R128.64] ;  /* 0x0000000480817981 */ /* 0x000f28000c1e1500 */
[----:B------:R0:W4:Y:S04]  /*3ea0*/  LDG.E.U16 R127, [R126.64] ;  /* 0x000000047e7f7981 */ /* 0x000128000c1e1500 */
[----:B------:R-:W4:Y:S04]  /*3eb0*/  LDG.E.U16 R125, [R124.64] ;  /* 0x000000047c7d7981 */ /* 0x000f28000c1e1500 */
[----:B------:R-:W4:Y:S04]  /*3ec0*/  LDG.E.U16 R59, [R58.64] ;  /* 0x000000043a3b7981 */ /* 0x000f28000c1e1500 */
[----:B------:R1:W4:Y:S01]  /*3ed0*/  LDG.E.U16 R57, [R56.64] ;  /* 0x0000000438397981 */ /* 0x000322000c1e1500 */
[----:B------:R-:W-:-:S02]  /*3ee0*/  F2FP.PACK_AB R246, R147, R144 ;  /* 0x0000009093f6723e */ /* 0x000fc400000000ff */
[----:B------:R-:W-:Y:S01]  /*3ef0*/  F2FP.PACK_AB R248, R149, R146 ;  /* 0x0000009295f8723e */ /* 0x000fe200000000ff */
[----:B------:R-:W-:Y:S01]  /*3f00*/  LDS R147, [R23+0x40c0] ;  /* 0x0040c00017937984 */ /* 0x000fe20000000800 */
[----:B------:R-:W-:Y:S02]  /*3f10*/  F2FP.PACK_AB R250, R151, R148 ;  /* 0x0000009497fa723e */ /* 0x000fe400000000ff */
[----:B------:R-:W-:Y:S01]  /*3f20*/  F2FP.PACK_AB R252, R150, R143 ;  /* 0x0000008f96fc723e */ /* 0x000fe200000000ff */
[----:B------:R-:W-:Y:S01]  /*3f30*/  LDS R149, [R23+0x4040] ;  /* 0x0040400017957984 */ /* 0x000fe20000000800 */
[----:B0-----:R-:W-:-:S03]  /*3f40*/  F2FP.PACK_AB R126, R249, R152 ;  /* 0x00000098f97e723e */ /* 0x001fc600000000ff */
[----:B------:R-:W-:Y:S04]  /*3f50*/  LDS R152, [R23+0x4000] ;  /* 0x0040000017987984 */ /* 0x000fe80000000800 */
[----:B------:R-:W-:Y:S04]  /*3f60*/  LDS R150, [R23+0x4080] ;  /* 0x0040800017967984 */ /* 0x000fe80000000800 */
[----:B------:R-:W-:Y:S04]  /*3f70*/  LDS R148, [R23+0x4100] ;  /* 0x0041000017947984 */ /* 0x000fe80000000800 */
[----:B------:R-:W-:Y:S04]  /*3f80*/  LDS R143, [R23+0x4140] ;  /* 0x00414000178f7984 */ /* 0x000fe80000000800 */
[----:B------:R-:W-:Y:S04]  /*3f90*/  LDS R146, [R23+0x4180] ;  /* 0x0041800017927984 */ /* 0x000fe80000000800 */
[----:B------:R-:W-:Y:S04]  /*3fa0*/  LDS R144, [R23+0x41c0] ;  /* 0x0041c00017907984 */ /* 0x000fe80000000800 */
[----:B------:R-:W-:Y:S01]  /*3fb0*/  BAR.SYNC.DEFER_BLOCKING 0x0 ;  /* 0x0000000000007b1d */ /* 0x000fe20000010000 */
[----:B------:R-:W-:-:S02]  /*3fc0*/  F2FP.PACK_AB R154, R251, R154 ;  /* 0x0000009afb9a723e */ /* 0x000fc400000000ff */
[----:B------:R-:W-:Y:S02]  /*3fd0*/  F2FP.PACK_AB R156, R158, R156 ;  /* 0x0000009c9e9c723e */ /* 0x000fe400000000ff */
[----:B------:R-:W-:Y:S01]  /*3fe0*/  F2FP.PACK_AB R242, R242, R244 ;  /* 0x000000f4f2f2723e */ /* 0x000fe200000000ff */
[----:B-1----:R-:W-:Y:S01]  /*3ff0*/  FADD R56, -R145, R176 ;  /* 0x000000b091387221 */ /* 0x002fe20000000100 */
[----:B------:R-:W-:-:S04]  /*4000*/  IADD3 R8, R8, 0x10, RZ ;  /* 0x0000001008087810 */ /* 0x000fc80007ffe0ff */
[----:B------:R-:W-:Y:S01]  /*4010*/  ISETP.GE.AND P3, PT, R8, c[0x0][0x1d0], PT ;  /* 0x0000740008007a0c */ /* 0x000fe20003f66270 */
[----:B------:R-:W-:Y:S01]  /*4020*/  IMAD.MOV.U32 R176, RZ, RZ, R145 ;  /* 0x000000ffffb07224 */ /* 0x000fe200078e0091 */
[----:B--2---:R-:W-:Y:S04]  /*4030*/  STS.U16 [R166+0x4000], R177 ;  /* 0x004000b1a6007388 */ /* 0x004fe80000000400 */
[----:B---3--:R-:W-:Y:S04]  /*4040*/  STS.U16 [R166+0x4100], R159 ;  /* 0x0041009fa6007388 */ /* 0x008fe80000000400 */
[----:B-----5:R-:W-:Y:S04]  /*4050*/  STS.U16 [R166+0x4200], R247 ;  /* 0x004200f7a6007388 */ /* 0x020fe80000000400 */
[----:B------:R-:W-:Y:S04]  /*4060*/  STS.U16 [R166+0x4300], R157 ;  /* 0x0043009da6007388 */ /* 0x000fe80000000400 */
[----:B------:R-:W-:Y:S04]  /*4070*/  STS.U16 [R166+0x4400], R155 ;  /* 0x0044009ba6007388 */ /* 0x000fe80000000400 */
[----:B------:R0:W-:Y:S04]  /*4080*/  STS.U16 [R166+0x4500], R153 ;  /* 0x00450099a6007388 */ /* 0x0001e80000000400 */
[----:B------:R-:W-:Y:S04]  /*4090*/  STS.U16 [R166+0x4600], R243 ;  /* 0x004600f3a6007388 */ /* 0x000fe80000000400 */
[----:B------:R-:W-:Y:S04]  /*40a0*/  STS.U16 [R166+0x4700], R245 ;  /* 0x004700f5a6007388 */ /* 0x000fe80000000400 */
[----:B----4-:R-:W-:Y:S04]  /*40b0*/  STS.U16 [R166+0x4800], R135 ;  /* 0x00480087a6007388 */ /* 0x010fe80000000400 */
[----:B------:R-:W-:Y:S04]  /*40c0*/  STS.U16 [R166+0x4900], R133 ;  /* 0x00490085a6007388 */ /* 0x000fe80000000400 */
[----:B------:R-:W-:Y:S04]  /*40d0*/  STS.U16 [R166+0x4a00], R131 ;  /* 0x004a0083a6007388 */ /* 0x000fe80000000400 */
[----:B------:R-:W-:Y:S04]  /*40e0*/  STS.U16 [R166+0x4b00], R129 ;  /* 0x004b0081a6007388 */ /* 0x000fe80000000400 */
[----:B------:R-:W-:Y:S04]  /*40f0*/  STS.U16 [R166+0x4c00], R127 ;  /* 0x004c007fa6007388 */ /* 0x000fe80000000400 */
[----:B------:R-:W-:Y:S04]  /*4100*/  STS.U16 [R166+0x4d00], R125 ;  /* 0x004d007da6007388 */ /* 0x000fe80000000400 */
[----:B------:R-:W-:Y:S04]  /*4110*/  STS.U16 [R166+0x4e00], R59 ;  /* 0x004e003ba6007388 */ /* 0x000fe80000000400 */
[----:B------:R-:W-:Y:S04]  /*4120*/  STS.U16 [R166+0x4f00], R57 ;  /* 0x004f0039a6007388 */ /* 0x000fe80000000400 */
[----:B------:R-:W-:Y:S04]  /*4130*/  STS [R19+0x5000], R246 ;  /* 0x005000f613007388 */ /* 0x000fe80000000800 */
[----:B------:R-:W-:Y:S04]  /*4140*/  STS [R19+0x5100], R248 ;  /* 0x005100f813007388 */ /* 0x000fe80000000800 */
[----:B------:R-:W-:Y:S04]  /*4150*/  STS [R19+0x5200], R250 ;  /* 0x005200fa13007388 */ /* 0x000fe80000000800 */
[----:B------:R-:W-:Y:S04]  /*4160*/  STS [R19+0x5300], R252 ;  /* 0x005300fc13007388 */ /* 0x000fe80000000800 */
[----:B------:R-:W-:Y:S04]  /*4170*/  STS [R19+0x5400], R126 ;  /* 0x0054007e13007388 */ /* 0x000fe80000000800 */
[----:B------:R-:W-:Y:S04]  /*4180*/  STS [R19+0x5500], R154 ;  /* 0x0055009a13007388 */ /* 0x000fe80000000800 */
[----:B------:R1:W-:Y:S04]  /*4190*/  STS [R19+0x5600], R156 ;  /* 0x0056009c13007388 */ /* 0x0003e80000000800 */
[----:B------:R-:W-:Y:S04]  /*41a0*/  STS [R19+0x5700], R242 ;  /* 0x005700f213007388 */ /* 0x000fe80000000800 */
[----:B------:R-:W-:Y:S01]  /*41b0*/  BAR.SYNC.DEFER_BLOCKING 0x0 ;  /* 0x0000000000007b1d */ /* 0x000fe20000010000 */
[----:B0-----:R-:W-:-:S02]  /*41c0*/  FMUL R153, R56, 1.4426950216293334961 ;  /* 0x3fb8aa3b38997820 */ /* 0x001fc40000400000 */
[----:B------:R-:W-:-:S04]  /*41d0*/  FADD R56, -R136, R175 ;  /* 0x000000af88387221 */ /* 0x000fc80000000100 */
[----:B------:R-:W-:Y:S02]  /*41e0*/  FMUL R151, R56, 1.4426950216293334961 ;  /* 0x3fb8aa3b38977820 */ /* 0x000fe40000400000 */
[----:B------:R-:W-:-:S04]  /*41f0*/  FADD R56, -R137, R174 ;  /* 0x000000ae89387221 */ /* 0x000fc80000000100 */
[----:B-1----:R-:W-:Y:S01]  /*4200*/  FMUL R156, R56, 1.4426950216293334961 ;  /* 0x3fb8aa3b389c7820 */ /* 0x002fe20000400000 */
[----:B------:R-:W-:Y:S04]  /*4210*/  LDSM.16.M88.4 R132, [R15+0x5000] ;  /* 0x005000000f84783b */ /* 0x000fe80000000200 */
[----:B------:R-:W0:Y:S04]  /*4220*/  LDSM.16.M88.4 R128, [R13+0x4000] ;  /* 0x004000000d80783b */ /* 0x000e280000000200 */
[----:B------:R-:W1:Y:S04]  /*4230*/  LDSM.16.M88.4 R124, [R13+0x4800] ;  /* 0x004800000d7c783b */ /* 0x000e680000000200 */
[----:B------:R-:W2:Y:S01]  /*4240*/  LDSM.16.M88.4 R56, [R15+0x5200] ;  /* 0x005200000f38783b */ /* 0x000ea20000000200 */
[----:B------:R-:W-:Y:S01]  /*4250*/  FADD R154, -R138, R173 ;  /* 0x000000ad8a9a7221 */ /* 0x000fe20000000100 */
[----:B------:R-:W3:Y:S03]  /*4260*/  MUFU.EX2 R153, R153 ;  /* 0x0000009900997308 */ /* 0x000ee60000000800 */
[----:B------:R-:W-:-:S05]  /*4270*/  FMUL R155, R154, 1.4426950216293334961 ;  /* 0x3fb8aa3b9a9b7820 */ /* 0x000fca0000400000 */
[----:B------:R-:W4:Y:S08]  /*4280*/  MUFU.EX2 R151, R151 ;  /* 0x0000009700977308 */ /* 0x000f300000000800 */
[----:B------:R-:W5:Y:S08]  /*4290*/  MUFU.EX2 R154, R156 ;  /* 0x0000009c009a7308 */ /* 0x000f700000000800 */
[----:B------:R-:W0:Y:S01]  /*42a0*/  MUFU.EX2 R155, R155 ;  /* 0x0000009b009b7308 */ /* 0x000e220000000800 */
[----:B---3--:R-:W-:-:S02]  /*42b0*/  FMUL R60, R153, R60 ;  /* 0x0000003c993c7220 */ /* 0x008fc40000400000 */
[----:B------:R-:W-:Y:S02]  /*42c0*/  FMUL R61, R153, R61 ;  /* 0x0000003d993d7220 */ /* 0x000fe40000400000 */
[C---:B----4-:R-:W-:Y:S02]  /*42d0*/  FMUL R62, R151.reuse, R62 ;  /* 0x0000003e973e7220 */ /* 0x050fe40000400000 */
[----:B------:R-:W-:Y:S02]  /*42e0*/  FMUL R63, R151, R63 ;  /* 0x0000003f973f7220 */ /* 0x000fe40000400000 */
[C---:B------:R-:W-:Y:S02]  /*42f0*/  FMUL R64, R153.reuse, R64 ;  /* 0x0000004099407220 */ /* 0x040fe40000400000 */
[----:B------:R-:W-:Y:S02]  /*4300*/  FMUL R65, R153, R65 ;  /* 0x0000004199417220 */ /* 0x000fe40000400000 */
[----:B------:R-:W-:-:S02]  /*4310*/  FMUL R66, R151, R66 ;  /* 0x0000004297427220 */ /* 0x000fc40000400000 */
[----:B------:R-:W-:Y:S02]  /*4320*/  FMUL R67, R151, R67 ;  /* 0x0000004397437220 */ /* 0x000fe40000400000 */
[C---:B------:R-:W-:Y:S02]  /*4330*/  FMUL R116, R153.reuse, R116 ;  /* 0x0000007499747220 */ /* 0x040fe40000400000 */
[----:B------:R-:W-:Y:S02]  /*4340*/  FMUL R117, R153, R117 ;  /* 0x0000007599757220 */ /* 0x000fe40000400000 */
[C---:B------:R-:W-:Y:S02]  /*4350*/  FMUL R118, R151.reuse, R118 ;  /* 0x0000007697767220 */ /* 0x040fe40000400000 */
[----:B------:R-:W-:Y:S02]  /*4360*/  FMUL R119, R151, R119 ;  /* 0x0000007797777220 */ /* 0x000fe40000400000 */
[----:B------:R-:W-:-:S02]  /*4370*/  FMUL R112, R153, R112 ;  /* 0x0000007099707220 */ /* 0x000fc40000400000 */
[----:B------:R-:W-:Y:S02]  /*4380*/  FMUL R113, R153, R113 ;  /* 0x0000007199717220 */ /* 0x000fe40000400000 */
[C---:B------:R-:W-:Y:S02]  /*4390*/  FMUL R114, R151.reuse, R114 ;  /* 0x0000007297727220 */ /* 0x040fe40000400000 */
[----:B------:R-:W-:Y:S01]  /*43a0*/  FMUL R115, R151, R115 ;  /* 0x0000007397737220 */ /* 0x000fe20000400000 */
[----:B0-----:R-:W-:Y:S01]  /*43b0*/  HMMA.16816.F32 R60, R132, R128, R60 ;  /* 0x00000080843c723c */ /* 0x001fe2000000183c */
[C---:B-----5:R-:W-:Y:S02]  /*43c0*/  FMUL R68, R154.reuse, R68 ;  /* 0x000000449a447220 */ /* 0x060fe40000400000 */
[----:B------:R-:W-:Y:S02]  /*43d0*/  FMUL R69, R154, R69 ;  /* 0x000000459a457220 */ /* 0x000fe40000400000 */
[----:B------:R-:W-:-:S02]  /*43e0*/  FMUL R70, R155, R70 ;  /* 0x000000469b467220 */ /* 0x000fc40000400000 */
[C---:B------:R-:W-:Y:S01]  /*43f0*/  FMUL R71, R155.reuse, R71 ;  /* 0x000000479b477220 */ /* 0x040fe20000400000 */
[C---:B------:R-:W-:Y:S01]  /*4400*/  HMMA.16816.F32 R64, R132.reuse, R130, R64 ;  /* 0x000000828440723c */ /* 0x040fe20000001840 */
[C---:B------:R-:W-:Y:S02]  /*4410*/  FMUL R72, R154.reuse, R72 ;  /* 0x000000489a487220 */ /* 0x040fe40000400000 */
[C---:B------:R-:W-:Y:S02]  /*4420*/  FMUL R73, R154.reuse, R73 ;  /* 0x000000499a497220 */ /* 0x040fe40000400000 */
[C---:B------:R-:W-:Y:S02]  /*4430*/  FMUL R74, R155.reuse, R74 ;  /* 0x0000004a9b4a7220 */ /* 0x040fe40000400000 */
[----:B------:R-:W-:Y:S01]  /*4440*/  FMUL R75, R155, R75 ;  /* 0x0000004b9b4b7220 */ /* 0x000fe20000400000 */
[----:B-1----:R-:W-:Y:S01]  /*4450*/  HMMA.16816.F32 R116, R132, R124, R116 ;  /* 0x0000007c8474723c */ /* 0x002fe20000001874 */
[----:B------:R-:W-:-:S02]  /*4460*/  FMUL R108, R154, R108 ;  /* 0x0000006c9a6c7220 */ /* 0x000fc40000400000 */
[C---:B------:R-:W-:Y:S02]  /*4470*/  FMUL R109, R154.reuse, R109 ;  /* 0x0000006d9a6d7220 */ /* 0x040fe40000400000 */
[C---:B------:R-:W-:Y:S02]  /*4480*/  FMUL R110, R155.reuse, R110 ;  /* 0x0000006e9b6e7220 */ /* 0x040fe40000400000 */
[C---:B------:R-:W-:Y:S01]  /*4490*/  FMUL R111, R155.reuse, R111 ;  /* 0x0000006f9b6f7220 */ /* 0x040fe20000400000 */
[----:B------:R-:W-:Y:S01]  /*44a0*/  HMMA.16816.F32 R112, R132, R126, R112 ;  /* 0x0000007e8470723c */ /* 0x000fe20000001870 */
[C---:B------:R-:W-:Y:S02]  /*44b0*/  FMUL R104, R154.reuse, R104 ;  /* 0x000000689a687220 */ /* 0x040fe40000400000 */
[----:B------:R-:W-:Y:S02]  /*44c0*/  FMUL R105, R154, R105 ;  /* 0x000000699a697220 */ /* 0x000fe40000400000 */
[----:B------:R-:W-:-:S02]  /*44d0*/  FMUL R106, R155, R106 ;  /* 0x0000006a9b6a7220 */ /* 0x000fc40000400000 */
[----:B------:R-:W-:Y:S02]  /*44e0*/  FMUL R107, R155, R107 ;  /* 0x0000006b9b6b7220 */ /* 0x000fe40000400000 */
[----:B------:R-:W-:Y:S01]  /*44f0*/  FADD R132, -R139, R172 ;  /* 0x000000ac8b847221 */ /* 0x000fe20000000100 */
[C---:B--2---:R-:W-:Y:S01]  /*4500*/  HMMA.16816.F32 R68, R56.reuse, R128, R68 ;  /* 0x000000803844723c */ /* 0x044fe20000001844 */
[----:B------:R-:W-:Y:S02]  /*4510*/  FADD R156, -R140, R171 ;  /* 0x000000ab8c9c7221 */ /* 0x000fe40000000100 */
[----:B------:R-:W-:Y:S02]  /*4520*/  FMUL R158, R132, 1.4426950216293334961 ;  /* 0x3fb8aa3b849e7820 */ /* 0x000fe40000400000 */
[----:B------:R-:W0:Y:S03]  /*4530*/  LDSM.16.M88.4 R132, [R15+0x5400] ;  /* 0x005400000f84783b */ /* 0x000e260000000200 */
[----:B------:R-:W-:Y:S01]  /*4540*/  HMMA.16816.F32 R72, R56, R130, R72 ;  /* 0x000000823848723c */ /* 0x000fe20000001848 */
[----:B------:R-:W-:-:S07]  /*4550*/  FMUL R157, R156, 1.4426950216293334961 ;  /* 0x3fb8aa3b9c9d7820 */ /* 0x000fce0000400000 */
[C---:B------:R-:W-:Y:S01]  /*4560*/  HMMA.16816.F32 R108, R56.reuse, R124, R108 ;  /* 0x0000007c386c723c */ /* 0x040fe2000000186c */
[----:B------:R1:W2:Y:S07]  /*4570*/  MUFU.EX2 R156, R158 ;  /* 0x0000009e009c7308 */ /* 0x0002ae0000000800 */
[----:B------:R-:W-:Y:S01]  /*4580*/  HMMA.16816.F32 R104, R56, R126, R104 ;  /* 0x0000007e3868723c */ /* 0x000fe20000001868 */
[----:B------:R-:W3:Y:S01]  /*4590*/  LDSM.16.M88.4 R56, [R15+0x5600] ;  /* 0x005600000f38783b */ /* 0x000ee20000000200 */
[----:B-1----:R-:W-:-:S02]  /*45a0*/  FADD R158, -R141, R170 ;  /* 0x000000aa8d9e7221 */ /* 0x002fc40000000100 */
[----:B------:R-:W-:Y:S02]  /*45b0*/  FADD R159, -R142, R169 ;  /* 0x000000a98e9f7221 */ /* 0x000fe40000000100 */
[----:B------:R-:W-:Y:S02]  /*45c0*/  FMUL R158, R158, 1.4426950216293334961 ;  /* 0x3fb8aa3b9e9e7820 */ /* 0x000fe40000400000 */
[----:B------:R-:W-:Y:S01]  /*45d0*/  FMUL R159, R159, 1.4426950216293334961 ;  /* 0x3fb8aa3b9f9f7820 */ /* 0x000fe20000400000 */
[----:B------:R-:W1:Y:S08]  /*45e0*/  MUFU.EX2 R157, R157 ;  /* 0x0000009d009d7308 */ /* 0x000e700000000800 */
[----:B------:R-:W4:Y:S08]  /*45f0*/  MUFU.EX2 R158, R158 ;  /* 0x0000009e009e7308 */ /* 0x000f300000000800 */
[----:B------:R-:W5:Y:S01]  /*4600*/  MUFU.EX2 R159, R159 ;  /* 0x0000009f009f7308 */ /* 0x000f620000000800 */
[----:B--2---:R-:W-:-:S02]  /*4610*/  FMUL R80, R156, R80 ;  /* 0x000000509c507220 */ /* 0x004fc40000400000 */
[----:B------:R-:W-:Y:S02]  /*4620*/  FMUL R81, R156, R81 ;  /* 0x000000519c517220 */ /* 0x000fe40000400000 */
[C---:B-1----:R-:W-:Y:S02]  /*4630*/  FMUL R82, R157.reuse, R82 ;  /* 0x000000529d527220 */ /* 0x042fe40000400000 */
[----:B------:R-:W-:Y:S02]  /*4640*/  FMUL R83, R157, R83 ;  /* 0x000000539d537220 */ /* 0x000fe40000400000 */
[C---:B----4-:R-:W-:Y:S02]  /*4650*/  FMUL R92, R158.reuse, R92 ;  /* 0x0000005c9e5c7220 */ /* 0x050fe40000400000 */
[----:B------:R-:W-:Y:S02]  /*4660*/  FMUL R93, R158, R93 ;  /* 0x0000005d9e5d7220 */ /* 0x000fe40000400000 */
[----:B------:R-:W-:-:S02]  /*4670*/  FMUL R120, R156, R120 ;  /* 0x000000789c787220 */ /* 0x000fc40000400000 */
[C---:B-----5:R-:W-:Y:S02]  /*4680*/  FMUL R94, R159.reuse, R94 ;  /* 0x0000005e9f5e7220 */ /* 0x060fe40000400000 */
[----:B------:R-:W-:Y:S02]  /*4690*/  FMUL R95, R159, R95 ;  /* 0x0000005f9f5f7220 */ /* 0x000fe40000400000 */
[C---:B------:R-:W-:Y:S02]  /*46a0*/  FMUL R121, R156.reuse, R121 ;  /* 0x000000799c797220 */ /* 0x040fe40000400000 */
[C---:B------:R-:W-:Y:S02]  /*46b0*/  FMUL R122, R157.reuse, R122 ;  /* 0x0000007a9d7a7220 */ /* 0x040fe40000400000 */
[----:B------:R-:W-:Y:S02]  /*46c0*/  FMUL R123, R157, R123 ;  /* 0x0000007b9d7b7220 */ /* 0x000fe40000400000 */
[----:B------:R-:W-:-:S02]  /*46d0*/  FMUL R76, R156, R76 ;  /* 0x0000004c9c4c7220 */ /* 0x000fc40000400000 */
[C---:B------:R-:W-:Y:S02]  /*46e0*/  FMUL R77, R156.reuse, R77 ;  /* 0x0000004d9c4d7220 */ /* 0x040fe40000400000 */
[C---:B------:R-:W-:Y:S02]  /*46f0*/  FMUL R78, R157.reuse, R78 ;  /* 0x0000004e9d4e7220 */ /* 0x040fe40000400000 */
[C---:B------:R-:W-:Y:S02]  /*4700*/  FMUL R79, R157.reuse, R79 ;  /* 0x0000004f9d4f7220 */ /* 0x040fe40000400000 */
[C---:B------:R-:W-:Y:S02]  /*4710*/  FMUL R100, R156.reuse, R100 ;  /* 0x000000649c647220 */ /* 0x040fe40000400000 */
[----:B------:R-:W-:Y:S02]  /*4720*/  FMUL R101, R156, R101 ;  /* 0x000000659c657220 */ /* 0x000fe40000400000 */
[----:B------:R-:W-:-:S02]  /*4730*/  FMUL R102, R157, R102 ;  /* 0x000000669d667220 */ /* 0x000fc40000400000 */
[----:B------:R-:W-:Y:S02]  /*4740*/  FMUL R103, R157, R103 ;  /* 0x000000679d677220 */ /* 0x000fe40000400000 */
[C---:B------:R-:W-:Y:S02]  /*4750*/  FMUL R84, R158.reuse, R84 ;  /* 0x000000549e547220 */ /* 0x040fe40000400000 */
        /* <DEDUP_REMOVED lines=10> */
[----:B------:R-:W-:Y:S01]  /*4800*/  FMUL R99, R159, R99 ;  /* 0x000000639f637220 */ /* 0x000fe20000400000 */
[----:B0-----:R-:W-:Y:S01]  /*4810*/  HMMA.16816.F32 R80, R132, R124, R80 ;  /* 0x0000007c8450723c */ /* 0x001fe20000001850 */
[----:B------:R-:W-:Y:S01]  /*4820*/  FFMA R165, R153, R165, R152 ;  /* 0x000000a599a57223 */ /* 0x000fe20000000098 */
[----:B------:R-:W-:-:S06]  /*4830*/  MOV R175, R136 ;  /* 0x0000008800af7202 */ /* 0x000fcc0000000f00 */
[----:B---3--:R-:W-:Y:S01]  /*4840*/  HMMA.16816.F32 R92, R56, R124, R92 ;  /* 0x0000007c385c723c */ /* 0x008fe2000000185c */
[----:B------:R-:W-:Y:S01]  /*4850*/  FFMA R164, R151, R164, R149 ;  /* 0x000000a497a47223 */ /* 0x000fe20000000095 */
[----:B------:R-:W-:-:S05]  /*4860*/  MOV R173, R138 ;  /* 0x0000008a00ad7202 */ /* 0x000fca0000000f00 */
[----:B------:R-:W-:Y:S01]  /*4870*/  MOV R124, 0x10 ;  /* 0x00000010007c7802 */ /* 0x000fe20000000f00 */
[----:B------:R-:W-:Y:S01]  /*4880*/  HMMA.16816.F32 R120, R132, R128, R120 ;  /* 0x000000808478723c */ /* 0x000fe20000001878 */
[----:B------:R-:W-:Y:S01]  /*4890*/  FFMA R163, R154, R163, R150 ;  /* 0x000000a39aa37223 */ /* 0x000fe20000000096 */
[----:B------:R-:W-:Y:S01]  /*48a0*/  MOV R171, R140 ;  /* 0x0000008c00ab7202 */ /* 0x000fe20000000f00 */
[----:B------:R-:W-:Y:S01]  /*48b0*/  FFMA R162, R155, R162, R147 ;  /* 0x000000a29ba27223 */ /* 0x000fe20000000093 */
[----:B------:R-:W-:Y:S01]  /*48c0*/  MOV R169, R142 ;  /* 0x0000008e00a97202 */ /* 0x000fe20000000f00 */
[----:B------:R-:W-:-:S03]  /*48d0*/  IMAD R7, R124, c[0x0][0x1b4], R7 ;  /* 0x00006d007c077a24 */ /* 0x000fc600078e0207 */
[----:B------:R-:W-:Y:S01]  /*48e0*/  HMMA.16816.F32 R76, R132, R130, R76 ;  /* 0x00000082844c723c */ /* 0x000fe2000000184c */
[----:B------:R-:W-:Y:S02]  /*48f0*/  IMAD R17, R124, c[0x0][0x1a4], R17 ;  /* 0x000069007c117a24 */ /* 0x000fe400078e0211 */
[----:B------:R-:W-:Y:S02]  /*4900*/  FFMA R161, R156, R161, R148 ;  /* 0x000000a19ca17223 */ /* 0x000fe40000000094 */
[----:B------:R-:W-:-:S03]  /*4910*/  FFMA R160, R157, R160, R143 ;  /* 0x000000a09da07223 */ /* 0x000fc6000000008f */
[----:B------:R-:W-:Y:S01]  /*4920*/  HMMA.16816.F32 R100, R132, R126, R100 ;  /* 0x0000007e8464723c */ /* 0x000fe20000001864 */
[----:B------:R-:W-:Y:S02]  /*4930*/  FFMA R55, R158, R55, R146 ;  /* 0x000000379e377223 */ /* 0x000fe40000000092 */
[----:B------:R-:W-:Y:S02]  /*4940*/  FFMA R53, R159, R53, R144 ;  /* 0x000000359f357223 */ /* 0x000fe40000000090 */
[----:B------:R-:W-:-:S03]  /*4950*/  IMAD.MOV.U32 R174, RZ, RZ, R137 ;  /* 0x000000ffffae7224 */ /* 0x000fc600078e0089 */
[----:B------:R-:W-:Y:S01]  /*4960*/  HMMA.16816.F32 R84, R56, R128, R84 ;  /* 0x000000803854723c */ /* 0x000fe20000001854 */
[----:B------:R-:W-:Y:S02]  /*4970*/  IMAD.MOV.U32 R172, RZ, RZ, R139 ;  /* 0x000000ffffac7224 */ /* 0x000fe400078e008b */
[----:B------:R-:W-:-:S05]  /*4980*/  IMAD.MOV.U32 R170, RZ, RZ, R141 ;  /* 0x000000ffffaa7224 */ /* 0x000fca00078e008d */
[C---:B------:R-:W-:Y:S08]  /*4990*/  HMMA.16816.F32 R88, R56.reuse, R130, R88 ;  /* 0x000000823858723c */ /* 0x040ff00000001858 */
[----:B------:R-:W-:Y:S01]  /*49a0*/  HMMA.16816.F32 R96, R56, R126, R96 ;  /* 0x0000007e3860723c */ /* 0x000fe20000001860 */
[----:B------:R-:W-:Y:S01]  /*49b0*/  @P3 CALL.REL.NOINC `(.L_x_0) ;  /* 0x0000001000003944 */ /* 0x000fe20003c00000 */
[----:B------:R-:W-:Y:S06]  /*49c0*/  BRA `(.L_x_1) ;  /* 0xffffdfd000007947 */ /* 0x000fec000383ffff */
.L_x_0:
[----:B------:R-:W-:-:S06]  /*49d0*/  NOP ;  /* 0x0000000000007918 */ /* 0x000fcc0000000000 */
[----:B------:R-:W-:-:S04]  /*49e0*/  NOP ;  /* 0x0000000000007918 */ /* 0x000fc80000000000 */
[C---:B------:R-:W-:Y:S01]  /*49f0*/  IMAD R8, R9.reuse, 0x2, R54 ;  /* 0x0000000209087824 */ /* 0x040fe200078e0236 */
[-C--:B------:R-:W-:Y:S01]  /*4a00*/  LEA R124, P0, R10, R3.reuse, 0x1 ;  /* 0x000000030a7c7211 */ /* 0x080fe200078008ff */
[----:B------:R-:W-:Y:S01]  /*4a10*/  IMAD.MOV.U32 R225, RZ, RZ, R101 ;  /* 0x000000ffffe17224 */ /* 0x000fe200078e0065 */
[-C--:B------:R-:W-:Y:S01]  /*4a20*/  LEA R56, P2, R12, R3.reuse, 0x1 ;  /* 0x000000030c387211 */ /* 0x080fe200078408ff */
[----:B------:R-:W-:Y:S01]  /*4a30*/  IMAD.MOV.U32 R101, RZ, RZ, R89 ;  /* 0x000000ffff657224 */ /* 0x000fe200078e0059 */
[C---:B------:R-:W-:Y:S01]  /*4a40*/  LEA R134, R9.reuse, R8, 0x1 ;  /* 0x0000000809867211 */ /* 0x040fe200078e08ff */
[----:B------:R-:W-:Y:S01]  /*4a50*/  IMAD.MOV.U32 R226, RZ, RZ, R79 ;  /* 0x000000ffffe27224 */ /* 0x000fe200078e004f */
[-C--:B------:R-:W-:Y:S01]  /*4a60*/  LEA.HI.X.SX32 R125, R10, R6.reuse, 0x1, P0 ;  /* 0x000000060a7d7211 */ /* 0x080fe200000f0eff */
[----:B------:R-:W-:Y:S01]  /*4a70*/  IMAD.MOV.U32 R229, RZ, RZ, R83 ;  /* 0x000000ffffe57224 */ /* 0x000fe200078e0053 */
[----:B------:R-:W-:Y:S01]  /*4a80*/  LEA R58, P3, R14, R3, 0x1 ;  /* 0x000000030e3a7211 */ /* 0x000fe200078608ff */
[----:B------:R-:W-:Y:S01]  /*4a90*/  IMAD R10, R9, 0x2, R134 ;  /* 0x00000002090a7824 */ /* 0x000fe200078e0286 */
[-C--:B------:R-:W-:Y:S01]  /*4aa0*/  LEA.HI.X.SX32 R57, R12, R6.reuse, 0x1, P2 ;  /* 0x000000060c397211 */ /* 0x080fe200010f0eff */
[----:B------:R-:W-:Y:S01]  /*4ab0*/  BAR.SYNC.DEFER_BLOCKING 0x0 ;  /* 0x0000000000007b1d */ /* 0x000fe20000010000 */
[----:B------:R-:W-:-:S02]  /*4ac0*/  LEA.HI.X.SX32 R59, R14, R6, 0x1, P3 ;  /* 0x000000060e3b7211 */ /* 0x000fc400018f0eff */
[C---:B------:R-:W-:Y:S02]  /*4ad0*/  LEA R144, R9.reuse, R10, 0x1 ;  /* 0x0000000a09907211 */ /* 0x040fe400078e08ff */
[-C--:B------:R-:W-:Y:S02]  /*4ae0*/  LEA R12, P0, R16, R3.reuse, 0x1 ;  /* 0x00000003100c7211 */ /* 0x080fe400078008ff */
[-C--:B------:R-:W-:Y:S01]  /*4af0*/  LEA R14, P2, R18, R3.reuse, 0x1 ;  /* 0x00000003120e7211 */ /* 0x080fe200078408ff */
[C---:B------:R-:W-:Y:S01]  /*4b00*/  IMAD R150, R9.reuse, 0x2, R144 ;  /* 0x0000000209967824 */ /* 0x040fe200078e0290 */
[----:B------:R-:W-:Y:S02]  /*4b10*/  LEA R126, P3, R20, R3, 0x1 ;  /* 0x00000003147e7211 */ /* 0x000fe400078608ff */
[----:B------:R-:W-:Y:S02]  /*4b20*/  LEA.HI.X.SX32 R13, R16, R6, 0x1, P0 ;  /* 0x00000006100d7211 */ /* 0x000fe400000f0eff */
[----:B------:R-:W-:-:S02]  /*4b30*/  LEA R152, R9, R150, 0x1 ;  /* 0x0000009609987211 */ /* 0x000fc400078e08ff */
[-C--:B------:R-:W-:Y:S02]  /*4b40*/  LEA.HI.X.SX32 R15, R18, R6.reuse, 0x1, P2 ;  /* 0x00000006120f7211 */ /* 0x080fe400010f0eff */
[----:B------:R-:W-:Y:S01]  /*4b50*/  LEA.HI.X.SX32 R127, R20, R6, 0x1, P3 ;  /* 0x00000006147f7211 */ /* 0x000fe200018f0eff */
[C---:B------:R-:W-:Y:S01]  /*4b60*/  IMAD R154, R9.reuse, 0x2, R152 ;  /* 0x00000002099a7824 */ /* 0x040fe200078e0298 */
[-C--:B------:R-:W-:Y:S02]  /*4b70*/  LEA R16, P0, R22, R3.reuse, 0x1 ;  /* 0x0000000316107211 */ /* 0x080fe400078008ff */
[-C--:B------:R-:W-:Y:S02]  /*4b80*/  LEA R20, P2, R24, R3.reuse, 0x1 ;  /* 0x0000000318147211 */ /* 0x080fe400078408ff */
[----:B------:R-:W-:Y:S02]  /*4b90*/  LEA R156, R9, R154, 0x1 ;  /* 0x0000009a099c7211 */ /* 0x000fe400078e08ff */
[----:B------:R-:W-:-:S02]  /*4ba0*/  LEA R18, P3, R26, R3, 0x1 ;  /* 0x000000031a127211 */ /* 0x000fc400078608ff */
[-C--:B------:R-:W-:Y:S01]  /*4bb0*/  LEA.HI.X.SX32 R17, R22, R6.reuse, 0x1, P0 ;  /* 0x0000000616117211 */ /* 0x080fe200000f0eff */
[C---:B------:R-:W-:Y:S01]  /*4bc0*/  IMAD R158, R9.reuse, 0x2, R156 ;  /* 0x00000002099e7824 */ /* 0x040fe200078e029c */
[-C--:B------:R-:W-:Y:S02]  /*4bd0*/  LEA.HI.X.SX32 R21, R24, R6.reuse, 0x1, P2 ;  /* 0x0000000618157211 */ /* 0x080fe400010f0eff */
[----:B------:R-:W-:Y:S02]  /*4be0*/  LEA.HI.X.SX32 R19, R26, R6, 0x1, P3 ;  /* 0x000000061a137211 */ /* 0x000fe400018f0eff */
[C---:B------:R-:W-:Y:S02]  /*4bf0*/  LEA R166, R9.reuse, R158, 0x1 ;  /* 0x0000009e09a67211 */ /* 0x040fe400078e08ff */
[-C--:B------:R-:W-:Y:S02]  /*4c00*/  LEA R24, P0, R28, R3.reuse, 0x1 ;  /* 0x000000031c187211 */ /* 0x080fe400078008ff */
[-C--:B------:R-:W-:Y:S01]  /*4c10*/  LEA R22, P2, R30, R3.reuse, 0x1 ;  /* 0x000000031e167211 */ /* 0x080fe200078408ff */
[----:B------:R-:W-:Y:S01]  /*4c20*/  IMAD R170, R9, 0x2, R166 ;  /* 0x0000000209aa7824 */ /* 0x000fe200078e02a6 */
[----:B------:R-:W-:-:S02]  /*4c30*/  LEA R26, P3, R32, R3, 0x1 ;  /* 0x00000003201a7211 */ /* 0x000fc400078608ff */
[----:B------:R-:W-:Y:S02]  /*4c40*/  LEA.HI.X.SX32 R25, R28, R6, 0x1, P0 ;  /* 0x000000061c197211 */ /* 0x000fe400000f0eff */
[C---:B------:R-:W-:Y:S02]  /*4c50*/  LEA R172, R9.reuse, R170, 0x1 ;  /* 0x000000aa09ac7211 */ /* 0x040fe400078e08ff */
[-C--:B------:R-:W-:Y:S02]  /*4c60*/  LEA.HI.X.SX32 R23, R30, R6.reuse, 0x1, P2 ;  /* 0x000000061e177211 */ /* 0x080fe400010f0eff */
[----:B------:R-:W-:Y:S01]  /*4c70*/  LEA.HI.X.SX32 R27, R32, R6, 0x1, P3 ;  /* 0x00000006201b7211 */ /* 0x000fe200018f0eff */
[----:B------:R-:W-:Y:S01]  /*4c80*/  IMAD R174, R9, 0x2, R172 ;  /* 0x0000000209ae7824 */ /* 0x000fe200078e02ac */
[-C--:B------:R-:W-:Y:S02]  /*4c90*/  LEA R30, P0, R34, R3.reuse, 0x1 ;  /* 0x00000003221e7211 */ /* 0x080fe400078008ff */
[----:B------:R-:W-:-:S02]  /*4ca0*/  LEA R28, P2, R36, R3, 0x1 ;  /* 0x00000003241c7211 */ /* 0x000fc400078408ff */
[-C--:B------:R-:W-:Y:S02]  /*4cb0*/  LEA R32, P3, R38, R3.reuse, 0x1 ;  /* 0x0000000326207211 */ /* 0x080fe400078608ff */
[-C--:B------:R-:W-:Y:S02]  /*4cc0*/  LEA.HI.X.SX32 R31, R34, R6.reuse, 0x1, P0 ;  /* 0x00000006221f7211 */ /* 0x080fe400000f0eff */
[-C--:B------:R-:W-:Y:S02]  /*4cd0*/  LEA.HI.X.SX32 R29, R36, R6.reuse, 0x1, P2 ;  /* 0x00000006241d7211 */ /* 0x080fe400010f0eff */
[----:B------:R-:W-:Y:S02]  /*4ce0*/  LEA.HI.X.SX32 R33, R38, R6, 0x1, P3 ;  /* 0x0000000626217211 */ /* 0x000fe400018f0eff */
[-C--:B------:R-:W-:Y:S02]  /*4cf0*/  LEA R36, P0, R40, R3.reuse, 0x1 ;  /* 0x0000000328247211 */ /* 0x080fe400078008ff */
[----:B------:R-:W-:-:S02]  /*4d00*/  LEA R38, P3, R44, R3, 0x1 ;  /* 0x000000032c267211 */ /* 0x000fc400078608ff */
[C---:B------:R-:W-:Y:S02]  /*4d10*/  LEA R176, R9.reuse, R174, 0x1 ;  /* 0x000000ae09b07211 */ /* 0x040fe400078e08ff */
[-C--:B------:R-:W-:Y:S02]  /*4d20*/  LEA.HI.X.SX32 R37, R40, R6.reuse, 0x1, P0 ;  /* 0x0000000628257211 */ /* 0x080fe400000f0eff */
[-C--:B------:R-:W-:Y:S01]  /*4d30*/  LEA.HI.X.SX32 R39, R44, R6.reuse, 0x1, P3 ;  /* 0x000000062c277211 */ /* 0x080fe200018f0eff */
[----:B------:R-:W-:Y:S01]  /*4d40*/  IMAD R178, R9, 0x2, R176 ;  /* 0x0000000209b27824 */ /* 0x000fe200078e02b0 */
[-C--:B------:R-:W-:Y:S02]  /*4d50*/  LEA R34, P2, R42, R3.reuse, 0x1 ;  /* 0x000000032a227211 */ /* 0x080fe400078408ff */
[----:B------:R-:W-:Y:S02]  /*4d60*/  LEA R40, P3, R50, R3, 0x1 ;  /* 0x0000000332287211 */ /* 0x000fe400078608ff */
[----:B------:R-:W-:-:S02]  /*4d70*/  LEA.HI.X.SX32 R35, R42, R6, 0x1, P2 ;  /* 0x000000062a237211 */ /* 0x000fc400010f0eff */
[----:B------:R-:W-:Y:S02]  /*4d80*/  LEA.HI.X.SX32 R41, R50, R6, 0x1, P3 ;  /* 0x0000000632297211 */ /* 0x000fe400018f0eff */
[-C--:B------:R-:W-:Y:S02]  /*4d90*/  LEA R44, P0, R46, R3.reuse, 0x1 ;  /* 0x000000032e2c7211 */ /* 0x080fe400078008ff */
[-C--:B------:R-:W-:Y:S02]  /*4da0*/  LEA R42, P2, R48, R3.reuse, 0x1 ;  /* 0x00000003302a7211 */ /* 0x080fe400078408ff */
[----:B------:R-:W-:Y:S02]  /*4db0*/  LEA R50, P3, R8, R3, 0x1 ;  /* 0x0000000308327211 */ /* 0x000fe400078608ff */
[----:B------:R-:W-:Y:S02]  /*4dc0*/  LEA R180, R9, R178, 0x1 ;  /* 0x000000b209b47211 */ /* 0x000fe400078e08ff */
[----:B------:R-:W-:-:S02]  /*4dd0*/  LEA.HI.X.SX32 R45, R46, R6, 0x1, P0 ;  /* 0x000000062e2d7211 */ /* 0x000fc400000f0eff */
[-C--:B------:R-:W-:Y:S02]  /*4de0*/  LEA.HI.X.SX32 R43, R48, R6.reuse, 0x1, P2 ;  /* 0x00000006302b7211 */ /* 0x080fe400010f0eff */
[-C--:B------:R-:W-:Y:S01]  /*4df0*/  LEA.HI.X.SX32 R51, R8, R6.reuse, 0x1, P3 ;  /* 0x0000000608337211 */ /* 0x080fe200018f0eff */
[----:B------:R-:W-:Y:S01]  /*4e00*/  IMAD R8, R9, 0x2, R180 ;  /* 0x0000000209087824 */ /* 0x000fe200078e02b4 */
[-C--:B------:R-:W-:Y:S02]  /*4e10*/  LEA R46, P0, R52, R3.reuse, 0x1 ;  /* 0x00000003342e7211 */ /* 0x080fe400078008ff */
[----:B------:R-:W-:Y:S02]  /*4e20*/  LEA R48, P2, R54, R3, 0x1 ;  /* 0x0000000336307211 */ /* 0x000fe400078408ff */
[-C--:B------:R-:W-:Y:S02]  /*4e30*/  LEA.HI.X.SX32 R47, R52, R6.reuse, 0x1, P0 ;  /* 0x00000006342f7211 */ /* 0x080fe400000f0eff */
[----:B------:R-:W-:-:S02]  /*4e40*/  LEA.HI.X.SX32 R49, R54, R6, 0x1, P2 ;  /* 0x0000000636317211 */ /* 0x000fc400010f0eff */
[CC--:B------:R-:W-:Y:S02]  /*4e50*/  LEA R130, P2, R10.reuse, R3.reuse, 0x1 ;  /* 0x000000030a827211 */ /* 0x0c0fe400078408ff */
[C---:B------:R-:W-:Y:S02]  /*4e60*/  LEA R52, R9.reuse, R8, 0x1 ;  /* 0x0000000809347211 */ /* 0x040fe400078e08ff */
[-C--:B------:R-:W-:Y:S02]  /*4e70*/  LEA.HI.X.SX32 R131, R10, R6.reuse, 0x1, P2 ;  /* 0x000000060a837211 */ /* 0x080fe400010f0eff */
[-C--:B------:R-:W-:Y:S01]  /*4e80*/  LEA R132, P3, R144, R3.reuse, 0x1 ;  /* 0x0000000390847211 */ /* 0x080fe200078608ff */
[----:B------:R-:W-:Y:S01]  /*4e90*/  IMAD R10, R9, 0x2, R52 ;  /* 0x00000002090a7824 */ /* 0x000fe200078e0234 */
[----:B------:R-:W-:Y:S02]  /*4ea0*/  LEA R128, P0, R134, R3, 0x1 ;  /* 0x0000000386807211 */ /* 0x000fe400078008ff */
[----:B------:R-:W-:-:S02]  /*4eb0*/  LEA.HI.X.SX32 R133, R144, R6, 0x1, P3 ;  /* 0x0000000690857211 */ /* 0x000fc400018f0eff */
[C---:B------:R-:W-:Y:S02]  /*4ec0*/  LEA R54, R9.reuse, R10, 0x1 ;  /* 0x0000000a09367211 */ /* 0x040fe400078e08ff */
[-C--:B------:R-:W-:Y:S02]  /*4ed0*/  LEA R148, P3, R154, R3.reuse, 0x1 ;  /* 0x000000039a947211 */ /* 0x080fe400078608ff */
[-C--:B------:R-:W-:Y:S01]  /*4ee0*/  LEA.HI.X.SX32 R129, R134, R6.reuse, 0x1, P0 ;  /* 0x0000000686817211 */ /* 0x080fe200000f0eff */
[C---:B------:R-:W-:Y:S01]  /*4ef0*/  IMAD R144, R9.reuse, 0x2, R54 ;  /* 0x0000000209907824 */ /* 0x040fe200078e0236 */
[----:B------:R-:W-:Y:S02]  /*4f00*/  LEA.HI.X.SX32 R149, R154, R6, 0x1, P3 ;  /* 0x000000069a957211 */ /* 0x000fe400018f0eff */
[----:B------:R-:W-:Y:S02]  /*4f10*/  LEA R154, P3, R166, R3, 0x1 ;  /* 0x00000003a69a7211 */ /* 0x000fe400078608ff */
[----:B------:R-:W-:-:S02]  /*4f20*/  LEA R188, R9, R144, 0x1 ;  /* 0x0000009009bc7211 */ /* 0x000fc400078e08ff */
[-C--:B------:R-:W-:Y:S02]  /*4f30*/  LEA.HI.X.SX32 R155, R166, R6.reuse, 0x1, P3 ;  /* 0x00000006a69b7211 */ /* 0x080fe400018f0eff */
[-C--:B------:R-:W-:Y:S01]  /*4f40*/  LEA R134, P0, R150, R3.reuse, 0x1 ;  /* 0x0000000396867211 */ /* 0x080fe200078008ff */
[C---:B------:R-:W-:Y:S01]  /*4f50*/  IMAD R166, R9.reuse, 0x2, R188 ;  /* 0x0000000209a67824 */ /* 0x040fe200078e02bc */
[-C--:B------:R-:W-:Y:S02]  /*4f60*/  LEA R146, P2, R152, R3.reuse, 0x1 ;  /* 0x0000000398927211 */ /* 0x080fe400078408ff */
[----:B------:R-:W-:Y:S02]  /*4f70*/  LEA.HI.X.SX32 R135, R150, R6, 0x1, P0 ;  /* 0x0000000696877211 */ /* 0x000fe400000f0eff */
[----:B------:R-:W-:Y:S02]  /*4f80*/  LEA R194, R9, R166, 0x1 ;  /* 0x000000a609c27211 */ /* 0x000fe400078e08ff */
[----:B------:R-:W-:-:S02]  /*4f90*/  LEA R150, P0, R156, R3, 0x1 ;  /* 0x000000039c967211 */ /* 0x000fc400078008ff */
[-C--:B------:R-:W-:Y:S01]  /*4fa0*/  LEA.HI.X.SX32 R147, R152, R6.reuse, 0x1, P2 ;  /* 0x0000000698937211 */ /* 0x080fe200010f0eff */
[C---:B------:R-:W-:Y:S01]  /*4fb0*/  IMAD R196, R9.reuse, 0x2, R194 ;  /* 0x0000000209c47824 */ /* 0x040fe200078e02c2 */
[----:B------:R-:W-:Y:S02]  /*4fc0*/  LEA.HI.X.SX32 R151, R156, R6, 0x1, P0 ;  /* 0x000000069c977211 */ /* 0x000fe400000f0eff */
[CC--:B------:R-:W-:Y:S02]  /*4fd0*/  LEA R156, P0, R170.reuse, R3.reuse, 0x1 ;  /* 0x00000003aa9c7211 */ /* 0x0c0fe400078008ff */
[C---:B------:R-:W-:Y:S02]  /*4fe0*/  LEA R200, R9.reuse, R196, 0x1 ;  /* 0x000000c409c87211 */ /* 0x040fe400078e08ff */
[----:B------:R-:W-:Y:S02]  /*4ff0*/  LEA.HI.X.SX32 R157, R170, R6, 0x1, P0 ;  /* 0x00000006aa9d7211 */ /* 0x000fe400000f0eff */
[-C--:B------:R-:W-:Y:S01]  /*5000*/  LEA R152, P2, R158, R3.reuse, 0x1 ;  /* 0x000000039e987211 */ /* 0x080fe200078408ff */
[----:B------:R-:W-:Y:S01]  /*5010*/  IMAD R202, R9, 0x2, R200 ;  /* 0x0000000209ca7824 */ /* 0x000fe200078e02c8 */
[----:B------:R-:W-:-:S02]  /*5020*/  LEA R168, P3, R174, R3, 0x1 ;  /* 0x00000003aea87211 */ /* 0x000fc400078608ff */
[-C--:B------:R-:W-:Y:S02]  /*5030*/  LEA R170, P0, R176, R3.reuse, 0x1 ;  /* 0x00000003b0aa7211 */ /* 0x080fe400078008ff */
[-C--:B------:R-:W-:Y:S02]  /*5040*/  LEA.HI.X.SX32 R153, R158, R6.reuse, 0x1, P2 ;  /* 0x000000069e997211 */ /* 0x080fe400010f0eff */
[-C--:B------:R-:W-:Y:S02]  /*5050*/  LEA.HI.X.SX32 R169, R174, R6.reuse, 0x1, P3 ;  /* 0x00000006aea97211 */ /* 0x080fe400018f0eff */
[----:B------:R-:W-:Y:S02]  /*5060*/  LEA.HI.X.SX32 R171, R176, R6, 0x1, P0 ;  /* 0x00000006b0ab7211 */ /* 0x000fe400000f0eff */
[-C--:B------:R-:W-:Y:S02]  /*5070*/  LEA R158, P2, R172, R3.reuse, 0x1 ;  /* 0x00000003ac9e7211 */ /* 0x080fe400078408ff */
[----:B------:R-:W-:-:S02]  /*5080*/  LEA R174, P3, R180, R3, 0x1 ;  /* 0x00000003b4ae7211 */ /* 0x000fc400078608ff */
[-C--:B------:R-:W-:Y:S02]  /*5090*/  LEA R176, P0, R8, R3.reuse, 0x1 ;  /* 0x0000000308b07211 */ /* 0x080fe400078008ff */
[C---:B------:R-:W-:Y:S02]  /*50a0*/  LEA R204, R9.reuse, R202, 0x1 ;  /* 0x000000ca09cc7211 */ /* 0x040fe400078e08ff */
[-C--:B------:R-:W-:Y:S02]  /*50b0*/  LEA.HI.X.SX32 R159, R172, R6.reuse, 0x1, P2 ;  /* 0x00000006ac9f7211 */ /* 0x080fe400010f0eff */
[-C--:B------:R-:W-:Y:S02]  /*50c0*/  LEA.HI.X.SX32 R175, R180, R6.reuse, 0x1, P3 ;  /* 0x00000006b4af7211 */ /* 0x080fe400018f0eff */
[----:B------:R-:W-:Y:S01]  /*50d0*/  LEA.HI.X.SX32 R177, R8, R6, 0x1, P0 ;  /* 0x0000000608b17211 */ /* 0x000fe200000f0eff */
[----:B------:R-:W-:Y:S01]  /*50e0*/  IMAD R8, R9, 0x2, R204 ;  /* 0x0000000209087824 */ /* 0x000fe200078e02cc */
[----:B------:R-:W-:-:S02]  /*50f0*/  LEA R172, P2, R178, R3, 0x1 ;  /* 0x00000003b2ac7211 */ /* 0x000fc400078408ff */
[-C--:B------:R-:W-:Y:S02]  /*5100*/  LEA R180, P3, R10, R3.reuse, 0x1 ;  /* 0x000000030ab47211 */ /* 0x080fe400078608ff */
[-C--:B------:R-:W-:Y:S02]  /*5110*/  LEA.HI.X.SX32 R173, R178, R6.reuse, 0x1, P2 ;  /* 0x00000006b2ad7211 */ /* 0x080fe400010f0eff */
[----:B------:R-:W-:Y:S02]  /*5120*/  LEA.HI.X.SX32 R181, R10, R6, 0x1, P3 ;  /* 0x000000060ab57211 */ /* 0x000fe400018f0eff */
[C---:B------:R-:W-:Y:S02]  /*5130*/  LEA R178, P2, R52.reuse, R3, 0x1 ;  /* 0x0000000334b27211 */ /* 0x040fe400078408ff */
[----:B------:R-:W-:Y:S02]  /*5140*/  LEA R10, R9, R8, 0x1 ;  /* 0x00000008090a7211 */ /* 0x000fe400078e08ff */
[----:B------:R-:W-:-:S02]  /*5150*/  LEA.HI.X.SX32 R179, R52, R6, 0x1, P2 ;  /* 0x0000000634b37211 */ /* 0x000fc400010f0eff */
[-C--:B------:R-:W-:Y:S01]  /*5160*/  LEA R182, P0, R54, R3.reuse, 0x1 ;  /* 0x0000000336b67211 */ /* 0x080fe200078008ff */
[C---:B------:R-:W-:Y:S01]  /*5170*/  IMAD R52, R9.reuse, 0x2, R10 ;  /* 0x0000000209347824 */ /* 0x040fe200078e020a */
[-C--:B------:R-:W-:Y:S02]  /*5180*/  LEA R184, P2, R144, R3.reuse, 0x1 ;  /* 0x0000000390b87211 */ /* 0x080fe400078408ff */
[----:B------:R-:W-:Y:S02]  /*5190*/  LEA.HI.X.SX32 R183, R54, R6, 0x1, P0 ;  /* 0x0000000636b77211 */ /* 0x000fe400000f0eff */
[----:B------:R-:W-:Y:S02]  /*51a0*/  LEA R186, P3, R188, R3, 0x1 ;  /* 0x00000003bcba7211 */ /* 0x000fe400078608ff */
[----:B------:R-:W-:Y:S02]  /*51b0*/  LEA R54, R9, R52, 0x1 ;  /* 0x0000003409367211 */ /* 0x000fe400078e08ff */
[----:B------:R-:W-:-:S02]  /*51c0*/  LEA.HI.X.SX32 R185, R144, R6, 0x1, P2 ;  /* 0x0000000690b97211 */ /* 0x000fc400010f0eff */
[-C--:B------:R-:W-:Y:S01]  /*51d0*/  LEA.HI.X.SX32 R187, R188, R6.reuse, 0x1, P3 ;  /* 0x00000006bcbb7211 */ /* 0x080fe200018f0eff */
[C---:B------:R-:W-:Y:S01]  /*51e0*/  IMAD R144, R9.reuse, 0x2, R54 ;  /* 0x0000000209907824 */ /* 0x040fe200078e0236 */
[-C--:B------:R-:W-:Y:S02]  /*51f0*/  LEA R188, P0, R166, R3.reuse, 0x1 ;  /* 0x00000003a6bc7211 */ /* 0x080fe400078008ff */
[----:B------:R-:W-:Y:S02]  /*5200*/  LEA R190, P2, R194, R3, 0x1 ;  /* 0x00000003c2be7211 */ /* 0x000fe400078408ff */
[----:B------:R-:W-:Y:S02]  /*5210*/  LEA.HI.X.SX32 R189, R166, R6, 0x1, P0 ;  /* 0x00000006a6bd7211 */ /* 0x000fe400000f0eff */
[----:B------:R-:W-:Y:S02]  /*5220*/  LEA R166, R9, R144, 0x1 ;  /* 0x0000009009a67211 */ /* 0x000fe400078e08ff */
[----:B------:R-:W-:-:S02]  /*5230*/  LEA.HI.X.SX32 R191, R194, R6, 0x1, P2 ;  /* 0x00000006c2bf7211 */ /* 0x000fc400010f0eff */
[-C--:B------:R-:W-:Y:S01]  /*5240*/  LEA R192, P3, R196, R3.reuse, 0x1 ;  /* 0x00000003c4c07211 */ /* 0x080fe200078608ff */
[----:B------:R-:W-:Y:S01]  /*5250*/  IMAD R218, R9, 0x2, R166 ;  /* 0x0000000209da7824 */ /* 0x000fe200078e02a6 */
[-C--:B------:R-:W-:Y:S02]  /*5260*/  LEA R194, P0, R200, R3.reuse, 0x1 ;  /* 0x00000003c8c27211 */ /* 0x080fe400078008ff */
        /* <DEDUP_REMOVED lines=12> */
[CC--:B------:R-:W-:Y:S02]  /*5330*/  LEA R204, P3, R52.reuse, R3.reuse, 0x1 ;  /* 0x0000000334cc7211 */ /* 0x0c0fe400078608ff */
[C---:B------:R-:W-:Y:S02]  /*5340*/  LEA R10, R9.reuse, R8, 0x1 ;  /* 0x00000008090a7211 */ /* 0x040fe400078e08ff */
[----:B------:R-:W-:Y:S02]  /*5350*/  LEA.HI.X.SX32 R205, R52, R6, 0x1, P3 ;  /* 0x0000000634cd7211 */ /* 0x000fe400018f0eff */
[-C--:B------:R-:W-:Y:S01]  /*5360*/  LEA R206, P0, R54, R3.reuse, 0x1 ;  /* 0x0000000336ce7211 */ /* 0x080fe200078008ff */
[----:B------:R-:W-:Y:S01]  /*5370*/  IMAD R52, R9, 0x2, R10 ;  /* 0x0000000209347824 */ /* 0x000fe200078e020a */
[----:B------:R-:W-:-:S02]  /*5380*/  LEA R208, P2, R144, R3, 0x1 ;  /* 0x0000000390d07211 */ /* 0x000fc400078408ff */
[----:B------:R-:W-:Y:S02]  /*5390*/  LEA.HI.X.SX32 R207, R54, R6, 0x1, P0 ;  /* 0x0000000636cf7211 */ /* 0x000fe400000f0eff */
[-C--:B------:R-:W-:Y:S02]  /*53a0*/  LEA R210, P3, R166, R3.reuse, 0x1 ;  /* 0x00000003a6d27211 */ /* 0x080fe400078608ff */
[C---:B------:R-:W-:Y:S02]  /*53b0*/  LEA R54, R9.reuse, R52, 0x1 ;  /* 0x0000003409367211 */ /* 0x040fe400078e08ff */
[-C--:B------:R-:W-:Y:S02]  /*53c0*/  LEA.HI.X.SX32 R209, R144, R6.reuse, 0x1, P2 ;  /* 0x0000000690d17211 */ /* 0x080fe400010f0eff */
[----:B------:R-:W-:Y:S01]  /*53d0*/  LEA.HI.X.SX32 R211, R166, R6, 0x1, P3 ;  /* 0x00000006a6d37211 */ /* 0x000fe200018f0eff */
[----:B------:R-:W-:Y:S01]  /*53e0*/  IMAD R7, R9, 0x2, R54 ;  /* 0x0000000209077824 */ /* 0x000fe200078e0236 */
[----:B------:R-:W-:-:S02]  /*53f0*/  LEA R212, P0, R218, R3, 0x1 ;  /* 0x00000003dad47211 */ /* 0x000fc400078008ff */
[-C--:B------:R-:W-:Y:S02]  /*5400*/  LEA R214, P2, R220, R3.reuse, 0x1 ;  /* 0x00000003dcd67211 */ /* 0x080fe400078408ff */
[-C--:B------:R-:W-:Y:S02]  /*5410*/  LEA R216, P3, R8, R3.reuse, 0x1 ;  /* 0x0000000308d87211 */ /* 0x080fe400078608ff */
[-C--:B------:R-:W-:Y:S02]  /*5420*/  LEA.HI.X.SX32 R213, R218, R6.reuse, 0x1, P0 ;  /* 0x00000006dad57211 */ /* 0x080fe400000f0eff */
[-C--:B------:R-:W-:Y:S02]  /*5430*/  LEA.HI.X.SX32 R215, R220, R6.reuse, 0x1, P2 ;  /* 0x00000006dcd77211 */ /* 0x080fe400010f0eff */
[----:B------:R-:W-:Y:S02]  /*5440*/  LEA.HI.X.SX32 R217, R8, R6, 0x1, P3 ;  /* 0x0000000608d97211 */ /* 0x000fe400018f0eff */
[----:B------:R-:W-:-:S02]  /*5450*/  LEA R8, P0, R10, R3, 0x1 ;  /* 0x000000030a087211 */ /* 0x000fc400078008ff */
[-C--:B------:R-:W-:Y:S02]  /*5460*/  LEA R218, P2, R52, R3.reuse, 0x1 ;  /* 0x0000000334da7211 */ /* 0x080fe400078408ff */
[-C--:B------:R-:W-:Y:S02]  /*5470*/  LEA R220, P3, R54, R3.reuse, 0x1 ;  /* 0x0000000336dc7211 */ /* 0x080fe400078608ff */
[C---:B------:R-:W-:Y:S02]  /*5480*/  LEA R222, P4, R7.reuse, R3, 0x1 ;  /* 0x0000000307de7211 */ /* 0x040fe400078808ff */
[-C--:B------:R-:W-:Y:S02]  /*5490*/  LEA.HI.X.SX32 R9, R10, R6.reuse, 0x1, P0 ;  /* 0x000000060a097211 */ /* 0x080fe400000f0eff */
[-C--:B------:R-:W-:Y:S01]  /*54a0*/  LEA.HI.X.SX32 R219, R52, R6.reuse, 0x1, P2 ;  /* 0x0000000634db7211 */ /* 0x080fe200010f0eff */
[----:B------:R-:W-:Y:S01]  /*54b0*/  IMAD.MOV.U32 R52, RZ, RZ, R81 ;  /* 0x000000ffff347224 */ /* 0x000fe200078e0051 */
[-C--:B------:R-:W-:Y:S01]  /*54c0*/  LEA.HI.X.SX32 R221, R54, R6.reuse, 0x1, P3 ;  /* 0x0000000636dd7211 */ /* 0x080fe200018f0eff */
[----:B------:R-:W-:Y:S01]  /*54d0*/  IMAD.MOV.U32 R54, RZ, RZ, R123 ;  /* 0x000000ffff367224 */ /* 0x000fe200078e007b */
[----:B------:R-:W-:-:S02]  /*54e0*/  LEA.HI.X.SX32 R223, R7, R6, 0x1, P4 ;  /* 0x0000000607df7211 */ /* 0x000fc400020f0eff */
[----:B------:R-:W-:Y:S01]  /*54f0*/  MOV R6, R80 ;  /* 0x0000005000067202 */ /* 0x000fe20000000f00 */
[----:B------:R-:W-:Y:S01]  /*5500*/  IMAD.MOV.U32 R80, RZ, RZ, R87 ;  /* 0x000000ffff507224 */ /* 0x000fe200078e0057 */
[----:B------:R-:W-:Y:S01]  /*5510*/  MOV R87, R53 ;  /* 0x0000003500577202 */ /* 0x000fe20000000f00 */
[----:B------:R-:W-:Y:S01]  /*5520*/  IMAD.MOV.U32 R53, RZ, RZ, R160 ;  /* 0x000000ffff357224 */ /* 0x000fe200078e00a0 */
[----:B------:R-:W-:Y:S01]  /*5530*/  MOV R144, R78 ;  /* 0x0000004e00907202 */ /* 0x000fe20000000f00 */
[----:B------:R-:W-:Y:S01]  /*5540*/  FMUL R78, R55, 8388608 ;  /* 0x4b000000374e7820 */ /* 0x000fe20000400000 */
[C---:B------:R-:W-:Y:S01]  /*5550*/  FSETP.GT.AND P2, PT, |R87|.reuse, 8.50705917302346158658e+37, PT ;  /* 0x7e8000005700780b */ /* 0x040fe20003f44200 */
[C---:B------:R-:W-:Y:S01]  /*5560*/  FMUL R10, R87.reuse, 8388608 ;  /* 0x4b000000570a7820 */ /* 0x040fe20000400000 */
[C---:B------:R-:W-:Y:S02]  /*5570*/  FSETP.GEU.AND P6, PT, |R87|.reuse, 1.175494350822287508e-38, PT ;  /* 0x008000005700780b */ /* 0x040fe40003fce200 */
[----:B------:R-:W-:-:S02]  /*5580*/  FSETP.GEU.AND P0, PT, R87, 1.175494350822287508e-38, PT ;  /* 0x008000005700780b */ /* 0x000fc40003f0e000 */
[C---:B------:R-:W-:Y:S02]  /*5590*/  FSETP.GEU.AND P5, PT, R55.reuse, 1.175494350822287508e-38, PT ;  /* 0x008000003700780b */ /* 0x040fe40003fae000 */
[----:B------:R-:W-:Y:S02]  /*55a0*/  FSEL R10, R10, R87, !P0 ;  /* 0x000000570a0a7208 */ /* 0x000fe40004000000 */
[C---:B------:R-:W-:Y:S02]  /*55b0*/  FSETP.GT.AND P4, PT, |R55|.reuse, 8.50705917302346158658e+37, PT ;  /* 0x7e8000003700780b */ /* 0x040fe40003f84200 */
[----:B------:R-:W-:Y:S01]  /*55c0*/  FSETP.GEU.AND P3, PT, |R55|, 1.175494350822287508e-38, PT ;  /* 0x008000003700780b */ /* 0x000fe20003f6e200 */
[----:B------:R-:W-:Y:S01]  /*55d0*/  @P2 FMUL R87, R87, 0.25 ;  /* 0x3e80000057572820 */ /* 0x000fe20000400000 */
[----:B------:R-:W-:Y:S01]  /*55e0*/  FSEL R78, R78, R55, !P5 ;  /* 0x000000374e4e7208 */ /* 0x000fe20006800000 */
[----:B------:R-:W-:Y:S01]  /*55f0*/  @P2 FMUL R91, R91, 0.25 ;  /* 0x3e8000005b5b2820 */ /* 0x000fe20000400000 */
[----:B------:R-:W-:Y:S01]  /*5600*/  MOV R143, R88 ;  /* 0x00000058008f7202 */ /* 0x000fe20000000f00 */
[----:B------:R-:W-:Y:S01]  /*5610*/  @!P6 FMUL R87, R87, 16777216 ;  /* 0x4b8000005757e820 */ /* 0x000fe20000400000 */
[----:B------:R-:W-:Y:S01]  /*5620*/  IADD3 R81, R78, -0x3f3504f3, RZ ;  /* 0xc0cafb0d4e517810 */ /* 0x000fe20007ffe0ff */
[----:B------:R-:W-:Y:S01]  /*5630*/  @!P6 FMUL R91, R91, 16777216 ;  /* 0x4b8000005b5be820 */ /* 0x000fe20000400000 */
[----:B------:R-:W-:Y:S01]  /*5640*/  MOV R7, R122 ;  /* 0x0000007a00077202 */ /* 0x000fe20000000f00 */
[----:B------:R-:W-:Y:S01]  /*5650*/  IMAD.MOV.U32 R122, RZ, RZ, R85 ;  /* 0x000000ffff7a7224 */ /* 0x000fe200078e0055 */
[----:B------:R-:W-:Y:S01]  /*5660*/  LOP3.LUT R81, R81, 0xff800000, RZ, 0xc0, !PT ;  /* 0xff80000051517812 */ /* 0x000fe200078ec0ff */
[----:B------:R-:W0:Y:S01]  /*5670*/  MUFU.RCP R87, R87 ;  /* 0x0000005700577308 */ /* 0x000e220000001000 */
[----:B------:R-:W-:Y:S01]  /*5680*/  @P4 FMUL R55, R55, 0.25 ;  /* 0x3e80000037374820 */ /* 0x000fe20000400000 */
[----:B------:R-:W-:Y:S01]  /*5690*/  MOV R166, R84 ;  /* 0x0000005400a67202 */ /* 0x000fe20000000f00 */
[----:B------:R-:W-:Y:S01]  /*56a0*/  @P2 FMUL R90, R90, 0.25 ;  /* 0x3e8000005a5a2820 */ /* 0x000fe20000400000 */
[----:B------:R-:W-:Y:S01]  /*56b0*/  FSEL R79, RZ, -23, P5 ;  /* 0xc1b80000ff4f7808 */ /* 0x000fe20002800000 */
[----:B------:R-:W-:Y:S01]  /*56c0*/  @!P3 FMUL R55, R55, 16777216 ;  /* 0x4b8000003737b820 */ /* 0x000fe20000400000 */
[----:B------:R-:W-:Y:S01]  /*56d0*/  MOV R230, R161 ;  /* 0x000000a100e67202 */ /* 0x000fe20000000f00 */
[----:B------:R-:W-:Y:S01]  /*56e0*/  @P4 FMUL R97, R97, 0.25 ;  /* 0x3e80000061614820 */ /* 0x000fe20000400000 */
[----:B------:R1:W2:Y:S01]  /*56f0*/  I2F R88, R81 ;  /* 0x0000005100587306 */ /* 0x0002a20000201400 */
[----:B------:R-:W-:Y:S01]  /*5700*/  @P4 FMUL R96, R96, 0.25 ;  /* 0x3e80000060604820 */ /* 0x000fe20000400000 */
[----:B------:R-:W-:Y:S01]  /*5710*/  FSETP.GEU.AND P5, PT, R53, 1.175494350822287508e-38, PT ;  /* 0x008000003500780b */ /* 0x000fe20003fae000 */
[----:B------:R-:W-:Y:S01]  /*5720*/  @P4 FMUL R93, R93, 0.25 ;  /* 0x3e8000005d5d4820 */ /* 0x000fe20000400000 */
[----:B------:R-:W-:Y:S01]  /*5730*/  MOV R227, R100 ;  /* 0x0000006400e37202 */ /* 0x000fe20000000f00 */
[----:B------:R-:W-:Y:S01]  /*5740*/  @P4 FMUL R92, R92, 0.25 ;  /* 0x3e8000005c5c4820 */ /* 0x000fe20000400000 */
[----:B------:R-:W-:Y:S01]  /*5750*/  MOV R100, R86 ;  /* 0x0000005600647202 */ /* 0x000fe20000000f00 */
[----:B------:R-:W-:Y:S01]  /*5760*/  @P4 FMUL R101, R101, 0.25 ;  /* 0x3e80000065654820 */ /* 0x000fe20000400000 */
[----:B------:R-:W-:Y:S01]  /*5770*/  MOV R228, R82 ;  /* 0x0000005200e47202 */ /* 0x000fe20000000f00 */
[----:B0-----:R-:W-:Y:S01]  /*5780*/  FMUL R3, R87, R91 ;  /* 0x0000005b57037220 */ /* 0x001fe20000400000 */
[----:B-1----:R-:W-:Y:S01]  /*5790*/  IADD3 R81, R78, -R81, RZ ;  /* 0x800000514e517210 */ /* 0x002fe20007ffe0ff */
[----:B------:R-:W0:Y:S01]  /*57a0*/  MUFU.RCP R91, R55 ;  /* 0x00000037005b7308 */ /* 0x000e220000001000 */
[----:B------:R-:W-:Y:S01]  /*57b0*/  @P4 FMUL R143, R143, 0.25 ;  /* 0x3e8000008f8f4820 */ /* 0x000fe20000400000 */
[----:B------:R-:W-:Y:S01]  /*57c0*/  LOP3.LUT R2, R2, 0x70, RZ, 0xc0, !PT ;  /* 0x0000007002027812 */ /* 0x000fe200078ec0ff */
[----:B------:R-:W-:-:S02]  /*57d0*/  @P4 FMUL R122, R122, 0.25 ;  /* 0x3e8000007a7a4820 */ /* 0x000fc40000400000 */
[----:B------:R-:W-:Y:S01]  /*57e0*/  @P4 FMUL R166, R166, 0.25 ;  /* 0x3e800000a6a64820 */ /* 0x000fe20000400000 */
[C---:B------:R-:W-:Y:S01]  /*57f0*/  FSETP.GT.AND P4, PT, |R53|.reuse, 8.50705917302346158658e+37, PT ;  /* 0x7e8000003500780b */ /* 0x040fe20003f84200 */
[----:B--2---:R-:W-:Y:S02]  /*5800*/  FFMA.FTZ R79, R88, 1.1920928955078125e-07, R79 ;  /* 0x34000000584f7823 */ /* 0x004fe4000001004f */
[----:B------:R-:W-:Y:S02]  /*5810*/  @!P6 FMUL R90, R90, 16777216 ;  /* 0x4b8000005a5ae820 */ /* 0x000fe40000400000 */
[----:B------:R-:W-:Y:S02]  /*5820*/  FMUL R88, R53, 8388608 ;  /* 0x4b00000035587820 */ /* 0x000fe40000400000 */
[----:B------:R-:W-:Y:S02]  /*5830*/  @!P3 FMUL R97, R97, 16777216 ;  /* 0x4b8000006161b820 */ /* 0x000fe40000400000 */
[----:B------:R-:W-:Y:S01]  /*5840*/  @!P3 FMUL R96, R96, 16777216 ;  /* 0x4b8000006060b820 */ /* 0x000fe20000400000 */
[----:B------:R-:W-:Y:S01]  /*5850*/  FSEL R89, R88, R53, !P5 ;  /* 0x0000003558597208 */ /* 0x000fe20006800000 */
[----:B------:R-:W-:-:S02]  /*5860*/  @!P3 FMUL R93, R93, 16777216 ;  /* 0x4b8000005d5db820 */ /* 0x000fc40000400000 */
[----:B------:R-:W-:Y:S01]  /*5870*/  @!P3 FMUL R92, R92, 16777216 ;  /* 0x4b8000005c5cb820 */ /* 0x000fe20000400000 */
[----:B------:R-:W-:Y:S01]  /*5880*/  IADD3 R88, R89, -0x3f3504f3, RZ ;  /* 0xc0cafb0d59587810 */ /* 0x000fe20007ffe0ff */
[----:B------:R-:W-:Y:S02]  /*5890*/  @!P3 FMUL R101, R101, 16777216 ;  /* 0x4b8000006565b820 */ /* 0x000fe40000400000 */
[----:B------:R-:W-:Y:S01]  /*58a0*/  @!P3 FMUL R143, R143, 16777216 ;  /* 0x4b8000008f8fb820 */ /* 0x000fe20000400000 */
[----:B------:R-:W-:Y:S01]  /*58b0*/  LOP3.LUT R88, R88, 0xff800000, RZ, 0xc0, !PT ;  /* 0xff80000058587812 */ /* 0x000fe200078ec0ff */
[----:B------:R-:W-:Y:S02]  /*58c0*/  @!P3 FMUL R122, R122, 16777216 ;  /* 0x4b8000007a7ab820 */ /* 0x000fe40000400000 */
[----:B------:R-:W-:Y:S01]  /*58d0*/  @!P3 FMUL R166, R166, 16777216 ;  /* 0x4b800000a6a6b820 */ /* 0x000fe20000400000 */
[C---:B------:R-:W-:Y:S01]  /*58e0*/  FSETP.GEU.AND P3, PT, |R230|.reuse, 1.175494350822287508e-38, PT ;  /* 0x00800000e600780b */ /* 0x040fe20003f6e200 */
[----:B------:R-:W-:Y:S01]  /*58f0*/  FMUL R84, R87, R90 ;  /* 0x0000005a57547220 */ /* 0x000fe20000400000 */
[----:B------:R-:W-:Y:S01]  /*5900*/  FSEL R90, RZ, -23, P5 ;  /* 0xc1b80000ff5a7808 */ /* 0x000fe20002800000 */
[C---:B0-----:R-:W-:Y:S01]  /*5910*/  FMUL R123, R91.reuse, R97 ;  /* 0x000000615b7b7220 */ /* 0x041fe20000400000 */
[----:B------:R-:W-:Y:S01]  /*5920*/  FSETP.GEU.AND P5, PT, R230, 1.175494350822287508e-38, PT ;  /* 0x00800000e600780b */ /* 0x000fe20003fae000 */
[C---:B------:R-:W-:Y:S01]  /*5930*/  FMUL R161, R91.reuse, R96 ;  /* 0x000000605ba17220 */ /* 0x040fe20000400000 */
[----:B------:R0:W1:Y:S01]  /*5940*/  I2F R55, R88 ;  /* 0x0000005800377306 */ /* 0x0000620000201400 */
[----:B------:R-:W-:-:S02]  /*5950*/  FMUL R160, R91, R93 ;  /* 0x0000005d5ba07220 */ /* 0x000fc40000400000 */
[C---:B------:R-:W-:Y:S02]  /*5960*/  FMUL R224, R91.reuse, R92 ;  /* 0x0000005c5be07220 */ /* 0x040fe40000400000 */
[----:B------:R-:W-:Y:S01]  /*5970*/  FMUL R101, R91, R101 ;  /* 0x000000655b657220 */ /* 0x000fe20000400000 */
[----:B------:R-:W-:Y:S01]  /*5980*/  F2FP.PACK_AB R123, R123, R160 ;  /* 0x000000a07b7b723e */ /* 0x000fe200000000ff */
[C---:B------:R-:W-:Y:S02]  /*5990*/  FMUL R143, R91.reuse, R143 ;  /* 0x0000008f5b8f7220 */ /* 0x040fe40000400000 */
[----:B------:R-:W-:Y:S01]  /*59a0*/  FMUL R122, R91, R122 ;  /* 0x0000007a5b7a7220 */ /* 0x000fe20000400000 */
[----:B0-----:R-:W-:Y:S01]  /*59b0*/  IADD3 R88, R89, -R88, RZ ;  /* 0x8000005859587210 */ /* 0x001fe20007ffe0ff */
[----:B------:R-:W-:Y:S02]  /*59c0*/  FMUL R166, R91, R166 ;  /* 0x000000a65ba67220 */ /* 0x000fe40000400000 */
[----:B------:R-:W-:Y:S01]  /*59d0*/  FMUL R91, R230, 8388608 ;  /* 0x4b000000e65b7820 */ /* 0x000fe20000400000 */
[----:B------:R-:W-:Y:S01]  /*59e0*/  F2FP.PACK_AB R122, R101, R122 ;  /* 0x0000007a657a723e */ /* 0x000fe200000000ff */
[----:B------:R-:W-:-:S02]  /*59f0*/  @P2 FMUL R99, R99, 0.25 ;  /* 0x3e80000063632820 */ /* 0x000fc40000400000 */
[----:B------:R-:W-:Y:S01]  /*5a00*/  @P2 FMUL R98, R98, 0.25 ;  /* 0x3e80000062622820 */ /* 0x000fe20000400000 */
[----:B------:R-:W-:Y:S01]  /*5a10*/  FSEL R91, R91, R230, !P5 ;  /* 0x000000e65b5b7208 */ /* 0x000fe20006800000 */
[----:B------:R-:W-:Y:S01]  /*5a20*/  @P2 FMUL R95, R95, 0.25 ;  /* 0x3e8000005f5f2820 */ /* 0x000fe20000400000 */
[----:B------:R-:W-:Y:S01]  /*5a30*/  STS.64 [R11+0x380], R122 ;  /* 0x0003807a0b007388 */ /* 0x000fe20000000a00 */
[----:B------:R-:W-:Y:S01]  /*5a40*/  @P2 FMUL R94, R94, 0.25 ;  /* 0x3e8000005e5e2820 */ /* 0x000fe20000400000 */
[----:B------:R-:W-:Y:S01]  /*5a50*/  IADD3 R92, R91, -0x3f3504f3, RZ ;  /* 0xc0cafb0d5b5c7810 */ /* 0x000fe20007ffe0ff */
[----:B------:R-:W-:Y:S02]  /*5a60*/  @P2 FMUL R80, R80, 0.25 ;  /* 0x3e80000050502820 */ /* 0x000fe40000400000 */
[----:B------:R-:W-:Y:S01]  /*5a70*/  @P2 FMUL R100, R100, 0.25 ;  /* 0x3e80000064642820 */ /* 0x000fe20000400000 */
[----:B------:R-:W-:Y:S01]  /*5a80*/  FSETP.GEU.AND P2, PT, |R53|, 1.175494350822287508e-38, PT ;  /* 0x008000003500780b */ /* 0x000fe20003f4e200 */
[----:B------:R-:W-:Y:S01]  /*5a90*/  @P4 FMUL R103, R103, 0.25 ;  /* 0x3e80000067674820 */ /* 0x000fe20000400000 */
[----:B------:R-:W-:Y:S01]  /*5aa0*/  LOP3.LUT R92, R92, 0xff800000, RZ, 0xc0, !PT ;  /* 0xff8000005c5c7812 */ /* 0x000fe200078ec0ff */
[----:B------:R-:W-:-:S02]  /*5ab0*/  @P4 FMUL R53, R53, 0.25 ;  /* 0x3e80000035354820 */ /* 0x000fc40000400000 */
[----:B------:R-:W-:Y:S01]  /*5ac0*/  @P4 FMUL R102, R102, 0.25 ;  /* 0x3e80000066664820 */ /* 0x000fe20000400000 */
[----:B------:R0:W2:Y:S01]  /*5ad0*/  I2F R231, R92 ;  /* 0x0000005c00e77306 */ /* 0x0000a20000201400 */
[----:B------:R-:W-:Y:S02]  /*5ae0*/  @P4 FMUL R229, R229, 0.25 ;  /* 0x3e800000e5e54820 */ /* 0x000fe40000400000 */
[----:B------:R-:W-:Y:S02]  /*5af0*/  @P4 FMUL R228, R228, 0.25 ;  /* 0x3e800000e4e44820 */ /* 0x000fe40000400000 */
[----:B------:R-:W-:Y:S02]  /*5b00*/  @P4 FMUL R226, R226, 0.25 ;  /* 0x3e800000e2e24820 */ /* 0x000fe40000400000 */
[----:B------:R-:W-:Y:S02]  /*5b10*/  @P4 FMUL R144, R144, 0.25 ;  /* 0x3e80000090904820 */ /* 0x000fe40000400000 */
[----:B------:R-:W-:Y:S01]  /*5b20*/  @P4 FMUL R54, R54, 0.25 ;  /* 0x3e80000036364820 */ /* 0x000fe20000400000 */
[----:B0-----:R-:W-:Y:S01]  /*5b30*/  IADD3 R92, R91, -R92, RZ ;  /* 0x8000005c5b5c7210 */ /* 0x001fe20007ffe0ff */
[----:B------:R-:W-:Y:S01]  /*5b40*/  @P4 FMUL R7, R7, 0.25 ;  /* 0x3e80000007074820 */ /* 0x000fe20000400000 */
[----:B------:R-:W-:Y:S01]  /*5b50*/  FSETP.GT.AND P4, PT, |R230|, 8.50705917302346158658e+37, PT ;  /* 0x7e800000e600780b */ /* 0x000fe20003f84200 */
[----:B------:R-:W-:-:S02]  /*5b60*/  @!P2 FMUL R53, R53, 16777216 ;  /* 0x4b8000003535a820 */ /* 0x000fc40000400000 */
[----:B------:R-:W-:Y:S02]  /*5b70*/  @!P6 FMUL R99, R99, 16777216 ;  /* 0x4b8000006363e820 */ /* 0x000fe40000400000 */
[----:B------:R-:W-:Y:S02]  /*5b80*/  @!P6 FMUL R98, R98, 16777216 ;  /* 0x4b8000006262e820 */ /* 0x000fe40000400000 */
[----:B------:R-:W-:Y:S01]  /*5b90*/  @!P6 FMUL R95, R95, 16777216 ;  /* 0x4b8000005f5fe820 */ /* 0x000fe20000400000 */
[----:B------:R-:W0:Y:S01]  /*5ba0*/  MUFU.RCP R53, R53 ;  /* 0x0000003500357308 */ /* 0x000e220000001000 */
[----:B------:R-:W-:Y:S02]  /*5bb0*/  @!P6 FMUL R94, R94, 16777216 ;  /* 0x4b8000005e5ee820 */ /* 0x000fe40000400000 */
[----:B------:R-:W-:Y:S02]  /*5bc0*/  @!P6 FMUL R80, R80, 16777216 ;  /* 0x4b8000005050e820 */ /* 0x000fe40000400000 */
[----:B------:R-:W-:-:S02]  /*5bd0*/  @!P6 FMUL R100, R100, 16777216 ;  /* 0x4b8000006464e820 */ /* 0x000fc40000400000 */
[C---:B------:R-:W-:Y:S02]  /*5be0*/  FMUL R83, R87.reuse, R99 ;  /* 0x0000006357537220 */ /* 0x040fe40000400000 */
[C---:B------:R-:W-:Y:S02]  /*5bf0*/  FMUL R85, R87.reuse, R98 ;  /* 0x0000006257557220 */ /* 0x040fe40000400000 */
[C---:B------:R-:W-:Y:S02]  /*5c00*/  FMUL R82, R87.reuse, R95 ;  /* 0x0000005f57527220 */ /* 0x040fe40000400000 */
[C---:B------:R-:W-:Y:S02]  /*5c10*/  FMUL R86, R87.reuse, R94 ;  /* 0x0000005e57567220 */ /* 0x040fe40000400000 */
[----:B------:R-:W-:Y:S01]  /*5c20*/  FMUL R80, R87, R80 ;  /* 0x0000005057507220 */ /* 0x000fe20000400000 */
[----:B------:R-:W-:Y:S01]  /*5c30*/  F2FP.PACK_AB R83, R83, R82 ;  /* 0x000000525353723e */ /* 0x000fe200000000ff */
[----:B------:R-:W-:Y:S01]  /*5c40*/  @P4 FMUL R230, R230, 0.25 ;  /* 0x3e800000e6e64820 */ /* 0x000fe20000400000 */
[----:B------:R-:W-:Y:S01]  /*5c50*/  F2FP.PACK_AB R85, R85, R86 ;  /* 0x000000565555723e */ /* 0x000fe200000000ff */
[----:B------:R-:W-:Y:S01]  /*5c60*/  FMUL R87, R87, R100 ;  /* 0x0000006457577220 */ /* 0x000fe20000400000 */
[----:B------:R-:W-:Y:S01]  /*5c70*/  FSEL R100, RZ, -23, P5 ;  /* 0xc1b80000ff647808 */ /* 0x000fe20002800000 */
[----:B------:R-:W-:Y:S01]  /*5c80*/  @!P3 FMUL R230, R230, 16777216 ;  /* 0x4b800000e6e6b820 */ /* 0x000fe20000400000 */
[----:B------:R-:W-:Y:S01]  /*5c90*/  F2FP.PACK_AB R82, R3, R80 ;  /* 0x000000500352723e */ /* 0x000fe200000000ff */
[----:B-1----:R-:W-:Y:S01]  /*5ca0*/  FFMA.FTZ R90, R55, 1.1920928955078125e-07, R90 ;  /* 0x34000000375a7823 */ /* 0x002fe2000001005a */
[----:B------:R-:W-:Y:S01]  /*5cb0*/  F2FP.PACK_AB R84, R84, R87 ;  /* 0x000000575454723e */ /* 0x000fe200000000ff */
[----:B--2---:R-:W-:-:S02]  /*5cc0*/  FFMA.FTZ R100, R231, 1.1920928955078125e-07, R100 ;  /* 0x34000000e7647823 */ /* 0x004fc40000010064 */
[----:B------:R-:W1:Y:S01]  /*5cd0*/  MUFU.RCP R231, R230 ;  /* 0x000000e600e77308 */ /* 0x000e620000001000 */
[----:B------:R-:W-:Y:S02]  /*5ce0*/  @!P2 FMUL R54, R54, 16777216 ;  /* 0x4b8000003636a820 */ /* 0x000fe40000400000 */
[----:B------:R-:W-:Y:S02]  /*5cf0*/  IMAD.MOV.U32 R55, RZ, RZ, R162 ;  /* 0x000000ffff377224 */ /* 0x000fe400078e00a2 */
[----:B------:R-:W-:Y:S02]  /*5d00*/  @!P2 FMUL R102, R102, 16777216 ;  /* 0x4b8000006666a820 */ /* 0x000fe40000400000 */
[----:B------:R-:W-:Y:S01]  /*5d10*/  @!P2 FMUL R103, R103, 16777216 ;  /* 0x4b8000006767a820 */ /* 0x000fe20000400000 */
[----:B------:R-:W-:Y:S01]  /*5d20*/  FSETP.GEU.AND P5, PT, R55, 1.175494350822287508e-38, PT ;  /* 0x008000003700780b */ /* 0x000fe20003fae000 */
[----:B------:R-:W-:Y:S02]  /*5d30*/  @!P2 FMUL R229, R229, 16777216 ;  /* 0x4b800000e5e5a820 */ /* 0x000fe40000400000 */
[----:B------:R-:W-:-:S02]  /*5d40*/  @!P2 FMUL R228, R228, 16777216 ;  /* 0x4b800000e4e4a820 */ /* 0x000fc40000400000 */
[----:B------:R-:W-:Y:S02]  /*5d50*/  @!P2 FMUL R226, R226, 16777216 ;  /* 0x4b800000e2e2a820 */ /* 0x000fe40000400000 */
[----:B------:R-:W-:Y:S02]  /*5d60*/  @!P2 FMUL R144, R144, 16777216 ;  /* 0x4b8000009090a820 */ /* 0x000fe40000400000 */
[----:B------:R-:W-:Y:S01]  /*5d70*/  @!P2 FMUL R7, R7, 16777216 ;  /* 0x4b8000000707a820 */ /* 0x000fe20000400000 */
[----:B------:R-:W-:Y:S01]  /*5d80*/  FSETP.GEU.AND P2, PT, |R55|, 1.175494350822287508e-38, PT ;  /* 0x008000003700780b */ /* 0x000fe20003f4e200 */
[----:B0-----:R-:W-:Y:S02]  /*5d90*/  FMUL R98, R53, R54 ;  /* 0x0000003635627220 */ /* 0x001fe40000400000 */
[----:B------:R-:W-:Y:S02]  /*5da0*/  @P4 FMUL R6, R6, 0.25 ;  /* 0x3e80000006064820 */ /* 0x000fe40000400000 */
[----:B------:R-:W-:-:S02]  /*5db0*/  FMUL R54, R55, 8388608 ;  /* 0x4b00000037367820 */ /* 0x000fc40000400000 */
[C---:B------:R-:W-:Y:S02]  /*5dc0*/  FMUL R96, R53.reuse, R102 ;  /* 0x0000006635607220 */ /* 0x040fe40000400000 */
[C---:B------:R-:W-:Y:S01]  /*5dd0*/  FMUL R94, R53.reuse, R103 ;  /* 0x00000067355e7220 */ /* 0x040fe20000400000 */
[----:B------:R-:W-:Y:S01]  /*5de0*/  FSEL R103, R54, R55, !P5 ;  /* 0x0000003736677208 */ /* 0x000fe20006800000 */
[C---:B------:R-:W-:Y:S02]  /*5df0*/  FMUL R97, R53.reuse, R229 ;  /* 0x000000e535617220 */ /* 0x040fe40000400000 */
[C---:B------:R-:W-:Y:S02]  /*5e00*/  FMUL R99, R53.reuse, R228 ;  /* 0x000000e435637220 */ /* 0x040fe40000400000 */
[C---:B------:R-:W-:Y:S01]  /*5e10*/  FMUL R93, R53.reuse, R226 ;  /* 0x000000e2355d7220 */ /* 0x040fe20000400000 */
[----:B------:R-:W-:Y:S01]  /*5e20*/  F2FP.PACK_AB R97, R94, R97 ;  /* 0x000000615e61723e */ /* 0x000fe200000000ff */
[----:B------:R-:W-:Y:S01]  /*5e30*/  FMUL R95, R53, R144 ;  /* 0x00000090355f7220 */ /* 0x000fe20000400000 */
[----:B------:R-:W-:Y:S01]  /*5e40*/  IADD3 R144, R103, -0x3f3504f3, RZ ;  /* 0xc0cafb0d67907810 */ /* 0x000fe20007ffe0ff */
[----:B------:R-:W-:Y:S01]  /*5e50*/  FMUL R102, R53, R7 ;  /* 0x0000000735667220 */ /* 0x000fe20000400000 */
[----:B------:R-:W-:Y:S01]  /*5e60*/  MOV R53, R163 ;  /* 0x000000a300357202 */ /* 0x000fe20000000f00 */
[----:B------:R-:W-:Y:S01]  /*5e70*/  @P4 FMUL R225, R225, 0.25 ;  /* 0x3e800000e1e14820 */ /* 0x000fe20000400000 */
[----:B------:R-:W-:Y:S01]  /*5e80*/  FSEL R7, RZ, -23, P5 ;  /* 0xc1b80000ff077808 */ /* 0x000fe20002800000 */
[----:B------:R-:W-:Y:S01]  /*5e90*/  @!P3 FMUL R6, R6, 16777216 ;  /* 0x4b8000000606b820 */ /* 0x000fe20000400000 */
[----:B------:R-:W-:Y:S01]  /*5ea0*/  FSETP.GEU.AND P5, PT, R53, 1.175494350822287508e-38, PT ;  /* 0x008000003500780b */ /* 0x000fe20003fae000 */
[----:B------:R-:W-:Y:S01]  /*5eb0*/  @P4 FMUL R77, R77, 0.25 ;  /* 0x3e8000004d4d4820 */ /* 0x000fe20000400000 */
[----:B------:R-:W-:Y:S01]  /*5ec0*/  LOP3.LUT R144, R144, 0xff800000, RZ, 0xc0, !PT ;  /* 0xff80000090907812 */ /* 0x000fe200078ec0ff */
[----:B------:R-:W-:-:S02]  /*5ed0*/  @P4 FMUL R227, R227, 0.25 ;  /* 0x3e800000e3e34820 */ /* 0x000fc40000400000 */
[----:B------:R-:W-:Y:S01]  /*5ee0*/  @P4 FMUL R52, R52, 0.25 ;  /* 0x3e80000034344820 */ /* 0x000fe20000400000 */
[----:B------:R0:W2:Y:S01]  /*5ef0*/  I2F R54, R144 ;  /* 0x0000009000367306 */ /* 0x0000a20000201400 */
[----:B------:R-:W-:Y:S02]  /*5f00*/  @P4 FMUL R76, R76, 0.25 ;  /* 0x3e8000004c4c4820 */ /* 0x000fe40000400000 */
[----:B------:R-:W-:Y:S02]  /*5f10*/  @P4 FMUL R121, R121, 0.25 ;  /* 0x3e80000079794820 */ /* 0x000fe40000400000 */
[----:B------:R-:W-:Y:S02]  /*5f20*/  @!P3 FMUL R225, R225, 16777216 ;  /* 0x4b800000e1e1b820 */ /* 0x000fe40000400000 */
[----:B-1----:R-:W-:Y:S02]  /*5f30*/  FMUL R228, R231, R6 ;  /* 0x00000006e7e47220 */ /* 0x002fe40000400000 */
[----:B------:R-:W-:Y:S01]  /*5f40*/  @P4 FMUL R120, R120, 0.25 ;  /* 0x3e80000078784820 */ /* 0x000fe20000400000 */
[----:B------:R-:W-:Y:S01]  /*5f50*/  FSETP.GT.AND P4, PT, |R55|, 8.50705917302346158658e+37, PT ;  /* 0x7e8000003700780b */ /* 0x000fe20003f84200 */
[----:B------:R-:W-:Y:S01]  /*5f60*/  @!P3 FMUL R77, R77, 16777216 ;  /* 0x4b8000004d4db820 */ /* 0x000fe20000400000 */
[----:B0-----:R-:W-:Y:S01]  /*5f70*/  IADD3 R144, R103, -R144, RZ ;  /* 0x8000009067907210 */ /* 0x001fe20007ffe0ff */
[----:B------:R-:W-:-:S02]  /*5f80*/  FMUL R6, R53, 8388608 ;  /* 0x4b00000035067820 */ /* 0x000fc40000400000 */
[----:B------:R-:W-:Y:S02]  /*5f90*/  @!P3 FMUL R227, R227, 16777216 ;  /* 0x4b800000e3e3b820 */ /* 0x000fe40000400000 */
[----:B------:R-:W-:Y:S02]  /*5fa0*/  @!P3 FMUL R52, R52, 16777216 ;  /* 0x4b8000003434b820 */ /* 0x000fe40000400000 */
[----:B------:R-:W-:Y:S02]  /*5fb0*/  @!P3 FMUL R76, R76, 16777216 ;  /* 0x4b8000004c4cb820 */ /* 0x000fe40000400000 */
[----:B------:R-:W-:Y:S02]  /*5fc0*/  @!P3 FMUL R121, R121, 16777216 ;  /* 0x4b8000007979b820 */ /* 0x000fe40000400000 */
[----:B------:R-:W-:Y:S02]  /*5fd0*/  FMUL R162, R231, R225 ;  /* 0x000000e1e7a27220 */ /* 0x000fe40000400000 */
[----:B------:R-:W-:Y:S01]  /*5fe0*/  @!P3 FMUL R120, R120, 16777216 ;  /* 0x4b8000007878b820 */ /* 0x000fe20000400000 */
[----:B------:R-:W-:Y:S01]  /*5ff0*/  FSETP.GEU.AND P3, PT, |R53|, 1.175494350822287508e-38, PT ;  /* 0x008000003500780b */ /* 0x000fe20003f6e200 */
[C---:B------:R-:W-:Y:S01]  /*6000*/  FMUL R225, R231.reuse, R77 ;  /* 0x0000004de7e17220 */ /* 0x040fe20000400000 */
[----:B------:R-:W-:Y:S01]  /*6010*/  FSEL R77, R6, R53, !P5 ;  /* 0x00000035064d7208 */ /* 0x000fe20006800000 */
[----:B------:R-:W-:-:S02]  /*6020*/  FMUL R227, R231, R227 ;  /* 0x000000e3e7e37220 */ /* 0x000fc40000400000 */
[C---:B------:R-:W-:Y:S02]  /*6030*/  FMUL R163, R231.reuse, R52 ;  /* 0x00000034e7a37220 */ /* 0x040fe40000400000 */
[C---:B------:R-:W-:Y:S02]  /*6040*/  FMUL R230, R231.reuse, R76 ;  /* 0x0000004ce7e67220 */ /* 0x040fe40000400000 */
[C---:B------:R-:W-:Y:S01]  /*6050*/  FMUL R226, R231.reuse, R121 ;  /* 0x00000079e7e27220 */ /* 0x040fe20000400000 */
[----:B------:R-:W-:Y:S01]  /*6060*/  FSEL R121, RZ, -23, P5 ;  /* 0xc1b80000ff797808 */ /* 0x000fe20002800000 */
[----:B------:R-:W-:Y:S01]  /*6070*/  FMUL R231, R231, R120 ;  /* 0x00000078e7e77220 */ /* 0x000fe20000400000 */
[----:B------:R-:W-:Y:S01]  /*6080*/  IADD3 R120, R77, -0x3f3504f3, RZ ;  /* 0xc0cafb0d4d787810 */ /* 0x000fe20007ffe0ff */
[----:B------:R-:W-:Y:S02]  /*6090*/  @P4 FMUL R107, R107, 0.25 ;  /* 0x3e8000006b6b4820 */ /* 0x000fe40000400000 */
[----:B------:R-:W-:Y:S01]  /*60a0*/  @P4 FMUL R55, R55, 0.25 ;  /* 0x3e80000037374820 */ /* 0x000fe20000400000 */
[----:B------:R-:W-:Y:S01]  /*60b0*/  LOP3.LUT R120, R120, 0xff800000, RZ, 0xc0, !PT ;  /* 0xff80000078787812 */ /* 0x000fe200078ec0ff */
[----:B------:R-:W-:-:S02]  /*60c0*/  @P4 FMUL R106, R106, 0.25 ;  /* 0x3e8000006a6a4820 */ /* 0x000fc40000400000 */
[----:B------:R-:W-:Y:S01]  /*60d0*/  @P4 FMUL R111, R111, 0.25 ;  /* 0x3e8000006f6f4820 */ /* 0x000fe20000400000 */
[----:B------:R-:W0:Y:S01]  /*60e0*/  I2F R6, R120 ;  /* 0x0000007800067306 */ /* 0x000e220000201400 */
[----:B------:R-:W-:Y:S02]  /*60f0*/  @P4 FMUL R110, R110, 0.25 ;  /* 0x3e8000006e6e4820 */ /* 0x000fe40000400000 */
[----:B------:R-:W-:Y:S02]  /*6100*/  @P4 FMUL R75, R75, 0.25 ;  /* 0x3e8000004b4b4820 */ /* 0x000fe40000400000 */
[----:B------:R-:W-:Y:S02]  /*6110*/  @P4 FMUL R74, R74, 0.25 ;  /* 0x3e8000004a4a4820 */ /* 0x000fe40000400000 */
[----:B------:R-:W-:Y:S02]  /*6120*/  @P4 FMUL R71, R71, 0.25 ;  /* 0x3e80000047474820 */ /* 0x000fe40000400000 */
[----:B------:R-:W-:Y:S01]  /*6130*/  @P4 FMUL R70, R70, 0.25 ;  /* 0x3e80000046464820 */ /* 0x000fe20000400000 */
[----:B------:R-:W-:Y:S01]  /*6140*/  FSETP.GT.AND P4, PT, |R53|, 8.50705917302346158658e+37, PT ;  /* 0x7e8000003500780b */ /* 0x000fe20003f84200 */
[----:B--2---:R-:W-:-:S02]  /*6150*/  FFMA.FTZ R76, R54, 1.1920928955078125e-07, R7 ;  /* 0x34000000364c7823 */ /* 0x004fc40000010007 */
[----:B------:R-:W-:Y:S02]  /*6160*/  IMAD.MOV.U32 R7, RZ, RZ, R164 ;  /* 0x000000ffff077224 */ /* 0x000fe400078e00a4 */
[----:B------:R-:W-:Y:S02]  /*6170*/  @!P2 FMUL R55, R55, 16777216 ;  /* 0x4b8000003737a820 */ /* 0x000fe40000400000 */
[C---:B------:R-:W-:Y:S01]  /*6180*/  FMUL R52, R7.reuse, 8388608 ;  /* 0x4b00000007347820 */ /* 0x040fe20000400000 */
[----:B------:R-:W-:Y:S01]  /*6190*/  FSETP.GEU.AND P5, PT, R7, 1.175494350822287508e-38, PT ;  /* 0x008000000700780b */ /* 0x000fe20003fae000 */
[----:B0-----:R-:W-:Y:S01]  /*61a0*/  FFMA.FTZ R121, R6, 1.1920928955078125e-07, R121 ;  /* 0x3400000006797823 */ /* 0x001fe20000010079 */
[----:B------:R-:W-:Y:S01]  /*61b0*/  MOV R6, R165 ;  /* 0x000000a500067202 */ /* 0x000fe20000000f00 */
[----:B------:R-:W-:Y:S01]  /*61c0*/  MUFU.RCP R55, R55 ;  /* 0x0000003700377308 */ /* 0x000fe20000001000 */
[----:B------:R-:W-:Y:S01]  /*61d0*/  FSEL R165, R52, R7, !P5 ;  /* 0x0000000734a57208 */ /* 0x000fe20006800000 */
[----:B------:R-:W-:Y:S01]  /*61e0*/  @P4 FMUL R53, R53, 0.25 ;  /* 0x3e80000035354820 */ /* 0x000fe20000400000 */
[----:B------:R-:W-:Y:S01]  /*61f0*/  FSETP.GEU.AND P6, PT, |R6|, 1.175494350822287508e-38, PT ;  /* 0x008000000600780b */ /* 0x000fe20003fce200 */
[----:B------:R-:W-:Y:S01]  /*6200*/  @P4 FMUL R73, R73, 0.25 ;  /* 0x3e80000049494820 */ /* 0x000fe20000400000 */
[----:B------:R-:W-:Y:S01]  /*6210*/  IADD3 R232, R165, -0x3f3504f3, RZ ;  /* 0xc0cafb0da5e87810 */ /* 0x000fe20007ffe0ff */
[----:B------:R-:W-:Y:S01]  /*6220*/  @!P3 FMUL R53, R53, 16777216 ;  /* 0x4b8000003535b820 */ /* 0x000fe20000400000 */
[----:B------:R-:W-:Y:S01]  /*6230*/  FSEL R52, RZ, -23, P5 ;  /* 0xc1b80000ff347808 */ /* 0x000fe20002800000 */
[----:B------:R-:W-:Y:S01]  /*6240*/  @P4 FMUL R105, R105, 0.25 ;  /* 0x3e80000069694820 */ /* 0x000fe20000400000 */
[----:B------:R-:W-:Y:S01]  /*6250*/  LOP3.LUT R232, R232, 0xff800000, RZ, 0xc0, !PT ;  /* 0xff800000e8e87812 */ /* 0x000fe200078ec0ff */
[----:B------:R-:W-:Y:S01]  /*6260*/  @P4 FMUL R104, R104, 0.25 ;  /* 0x3e80000068684820 */ /* 0x000fe20000400000 */
[----:B------:R-:W-:Y:S01]  /*6270*/  FSETP.GEU.AND P5, PT, R6, 1.175494350822287508e-38, PT ;  /* 0x008000000600780b */ /* 0x000fe20003fae000 */
[----:B------:R-:W0:Y:S01]  /*6280*/  MUFU.RCP R53, R53 ;  /* 0x0000003500357308 */ /* 0x000e220000001000 */
[----:B------:R-:W-:-:S02]  /*6290*/  @P4 FMUL R109, R109, 0.25 ;  /* 0x3e8000006d6d4820 */ /* 0x000fc40000400000 */
[----:B------:R-:W-:Y:S02]  /*62a0*/  @P4 FMUL R108, R108, 0.25 ;  /* 0x3e8000006c6c4820 */ /* 0x000fe40000400000 */
[----:B------:R-:W-:Y:S02]  /*62b0*/  @P4 FMUL R72, R72, 0.25 ;  /* 0x3e80000048484820 */ /* 0x000fe40000400000 */
[----:B------:R-:W-:Y:S01]  /*62c0*/  @P4 FMUL R69, R69, 0.25 ;  /* 0x3e80000045454820 */ /* 0x000fe20000400000 */
[----:B------:R1:W2:Y:S01]  /*62d0*/  I2F R237, R232 ;  /* 0x000000e800ed7306 */ /* 0x0002a20000201400 */
[----:B------:R-:W-:Y:S01]  /*62e0*/  @P4 FMUL R68, R68, 0.25 ;  /* 0x3e80000044444820 */ /* 0x000fe20000400000 */
[----:B------:R-:W-:Y:S01]  /*62f0*/  FSETP.GT.AND P4, PT, |R7|, 8.50705917302346158658e+37, PT ;  /* 0x7e8000000700780b */ /* 0x000fe20003f84200 */
[----:B------:R-:W-:Y:S02]  /*6300*/  @!P3 FMUL R73, R73, 16777216 ;  /* 0x4b8000004949b820 */ /* 0x000fe40000400000 */
[----:B------:R-:W-:-:S02]  /*6310*/  @!P2 FMUL R111, R111, 16777216 ;  /* 0x4b8000006f6fa820 */ /* 0x000fc40000400000 */
[----:B------:R-:W-:Y:S02]  /*6320*/  @!P3 FMUL R105, R105, 16777216 ;  /* 0x4b8000006969b820 */ /* 0x000fe40000400000 */
[----:B------:R-:W-:Y:S01]  /*6330*/  @!P3 FMUL R104, R104, 16777216 ;  /* 0x4b8000006868b820 */ /* 0x000fe20000400000 */
[----:B-1----:R-:W-:Y:S01]  /*6340*/  IADD3 R232, R165, -R232, RZ ;  /* 0x800000e8a5e87210 */ /* 0x002fe20007ffe0ff */
[----:B------:R-:W-:Y:S02]  /*6350*/  @!P3 FMUL R109, R109, 16777216 ;  /* 0x4b8000006d6db820 */ /* 0x000fe40000400000 */
[----:B------:R-:W-:Y:S02]  /*6360*/  @!P3 FMUL R108, R108, 16777216 ;  /* 0x4b8000006c6cb820 */ /* 0x000fe40000400000 */
[----:B------:R-:W-:Y:S02]  /*6370*/  @!P3 FMUL R72, R72, 16777216 ;  /* 0x4b8000004848b820 */ /* 0x000fe40000400000 */
[----:B------:R-:W-:-:S02]  /*6380*/  @!P3 FMUL R69, R69, 16777216 ;  /* 0x4b8000004545b820 */ /* 0x000fc40000400000 */
[----:B------:R-:W-:Y:S01]  /*6390*/  @!P3 FMUL R68, R68, 16777216 ;  /* 0x4b8000004444b820 */ /* 0x000fe20000400000 */
[----:B------:R-:W-:Y:S01]  /*63a0*/  FSETP.GT.AND P3, PT, |R6|, 8.50705917302346158658e+37, PT ;  /* 0x7e8000000600780b */ /* 0x000fe20003f64200 */
[----:B------:R-:W-:Y:S02]  /*63b0*/  @!P2 FMUL R110, R110, 16777216 ;  /* 0x4b8000006e6ea820 */ /* 0x000fe40000400000 */
[----:B------:R-:W-:Y:S02]  /*63c0*/  @!P2 FMUL R107, R107, 16777216 ;  /* 0x4b8000006b6ba820 */ /* 0x000fe40000400000 */
[----:B------:R-:W-:Y:S02]  /*63d0*/  @!P2 FMUL R106, R106, 16777216 ;  /* 0x4b8000006a6aa820 */ /* 0x000fe40000400000 */
[----:B------:R-:W-:Y:S02]  /*63e0*/  @!P2 FMUL R75, R75, 16777216 ;  /* 0x4b8000004b4ba820 */ /* 0x000fe40000400000 */
[----:B------:R-:W-:-:S02]  /*63f0*/  @!P2 FMUL R74, R74, 16777216 ;  /* 0x4b8000004a4aa820 */ /* 0x000fc40000400000 */
[----:B------:R-:W-:Y:S02]  /*6400*/  @!P2 FMUL R71, R71, 16777216 ;  /* 0x4b8000004747a820 */ /* 0x000fe40000400000 */
[----:B------:R-:W-:Y:S01]  /*6410*/  @!P2 FMUL R70, R70, 16777216 ;  /* 0x4b8000004646a820 */ /* 0x000fe20000400000 */
[----:B------:R-:W-:Y:S01]  /*6420*/  FSETP.GEU.AND P2, PT, |R7|, 1.175494350822287508e-38, PT ;  /* 0x008000000700780b */ /* 0x000fe20003f4e200 */
[----:B0-----:R-:W-:Y:S01]  /*6430*/  FMUL R233, R53, R73 ;  /* 0x0000004935e97220 */ /* 0x001fe20000400000 */
[----:B------:R-:W-:Y:S01]  /*6440*/  IADD3 R73, R10, -0x3f3504f3, RZ ;  /* 0xc0cafb0d0a497810 */ /* 0x000fe20007ffe0ff */
[C---:B------:R-:W-:Y:S02]  /*6450*/  FMUL R164, R55.reuse, R111 ;  /* 0x0000006f37a47220 */ /* 0x040fe40000400000 */
[----:B------:R-:W-:Y:S01]  /*6460*/  FMUL R111, R55, R110 ;  /* 0x0000006e376f7220 */ /* 0x000fe20000400000 */
[----:B------:R-:W-:Y:S01]  /*6470*/  LOP3.LUT R73, R73, 0xff800000, RZ, 0xc0, !PT ;  /* 0xff80000049497812 */ /* 0x000fe200078ec0ff */
[----:B------:R-:W-:-:S02]  /*6480*/  FMUL R107, R55, R107 ;  /* 0x0000006b376b7220 */ /* 0x000fc40000400000 */
[C---:B------:R-:W-:Y:S02]  /*6490*/  FMUL R106, R55.reuse, R106 ;  /* 0x0000006a376a7220 */ /* 0x040fe40000400000 */
[----:B------:R-:W-:Y:S01]  /*64a0*/  FMUL R75, R55, R75 ;  /* 0x0000004b374b7220 */ /* 0x000fe20000400000 */
[----:B------:R-:W-:Y:S01]  /*64b0*/  F2FP.PACK_AB R107, R107, R164 ;  /* 0x000000a46b6b723e */ /* 0x000fe200000000ff */
[C---:B------:R-:W-:Y:S02]  /*64c0*/  FMUL R74, R55.reuse, R74 ;  /* 0x0000004a374a7220 */ /* 0x040fe40000400000 */
[C---:B------:R-:W-:Y:S02]  /*64d0*/  FMUL R110, R55.reuse, R71 ;  /* 0x00000047376e7220 */ /* 0x040fe40000400000 */
[----:B------:R-:W-:Y:S02]  /*64e0*/  FMUL R229, R55, R70 ;  /* 0x0000004637e57220 */ /* 0x000fe40000400000 */
[C---:B------:R-:W-:Y:S01]  /*64f0*/  FMUL R70, R53.reuse, R105 ;  /* 0x0000006935467220 */ /* 0x040fe20000400000 */
[----:B------:R-:W-:Y:S01]  /*6500*/  FSEL R105, RZ, -23, P0 ;  /* 0xc1b80000ff697808 */ /* 0x000fe20000000000 */
[C---:B------:R-:W-:Y:S01]  /*6510*/  FMUL R55, R53.reuse, R104 ;  /* 0x0000006835377220 */ /* 0x040fe20000400000 */
[----:B------:R-:W-:Y:S01]  /*6520*/  FSETP.NEU.AND P0, PT, R78, RZ, PT ;  /* 0x000000ff4e00720b */ /* 0x000fe20003f0d000 */
[----:B------:R-:W-:-:S02]  /*6530*/  FMUL R71, R53, R109 ;  /* 0x0000006d35477220 */ /* 0x000fc40000400000 */
[C---:B------:R-:W-:Y:S02]  /*6540*/  FMUL R54, R53.reuse, R108 ;  /* 0x0000006c35367220 */ /* 0x040fe40000400000 */
[C---:B------:R-:W-:Y:S02]  /*6550*/  FMUL R235, R53.reuse, R72 ;  /* 0x0000004835eb7220 */ /* 0x040fe40000400000 */
[----:B------:R-:W-:Y:S01]  /*6560*/  FMUL R234, R53, R69 ;  /* 0x0000004535ea7220 */ /* 0x000fe20000400000 */
[----:B------:R-:W-:Y:S01]  /*6570*/  F2FP.PACK_AB R55, R55, R54 ;  /* 0x000000363737723e */ /* 0x000fe200000000ff */
[----:B------:R-:W-:Y:S02]  /*6580*/  FMUL R236, R53, R68 ;  /* 0x0000004435ec7220 */ /* 0x000fe40000400000 */
[C---:B------:R-:W-:Y:S02]  /*6590*/  FMUL R53, R6.reuse, 8388608 ;  /* 0x4b00000006357820 */ /* 0x040fe40000400000 */
[----:B--2---:R-:W-:Y:S01]  /*65a0*/  FFMA.FTZ R72, R237, 1.1920928955078125e-07, R52 ;  /* 0x34000000ed487823 */ /* 0x004fe20000010034 */
[----:B------:R-:W-:Y:S01]  /*65b0*/  F2FP.PACK_AB R54, R235, R236 ;  /* 0x000000eceb36723e */ /* 0x000fe200000000ff */
[----:B------:R-:W-:Y:S01]  /*65c0*/  @P4 FMUL R7, R7, 0.25 ;  /* 0x3e80000007074820 */ /* 0x000fe20000400000 */
[----:B------:R0:W1:Y:S01]  /*65d0*/  I2F R52, R73 ;  /* 0x0000004900347306 */ /* 0x0000620000201400 */
[----:B------:R-:W-:Y:S01]  /*65e0*/  FSEL R104, R53, R6, !P5 ;  /* 0x0000000635687208 */ /* 0x000fe20006800000 */
[----:B------:R-:W-:Y:S01]  /*65f0*/  @P3 FMUL R6, R6, 0.25 ;  /* 0x3e80000006063820 */ /* 0x000fe20000400000 */
[----:B------:R2:W-:Y:S01]  /*6600*/  STS.64 [R11+0x80], R54 ;  /* 0x000080360b007388 */ /* 0x0005e20000000a00 */
[----:B------:R-:W-:Y:S01]  /*6610*/  @!P2 FMUL R7, R7, 16777216 ;  /* 0x4b8000000707a820 */ /* 0x000fe20000400000 */
[----:B------:R-:W-:Y:S01]  /*6620*/  IADD3 R109, R104, -0x3f3504f3, RZ ;  /* 0xc0cafb0d686d7810 */ /* 0x000fe20007ffe0ff */
[----:B------:R-:W-:-:S02]  /*6630*/  @!P6 FMUL R6, R6, 16777216 ;  /* 0x4b8000000606e820 */ /* 0x000fc40000400000 */
[----:B------:R-:W-:Y:S01]  /*6640*/  @P4 FMUL R115, R115, 0.25 ;  /* 0x3e80000073734820 */ /* 0x000fe20000400000 */
[----:B------:R-:W-:Y:S01]  /*6650*/  LOP3.LUT R109, R109, 0xff800000, RZ, 0xc0, !PT ;  /* 0xff8000006d6d7812 */ /* 0x000fe200078ec0ff */
[----:B------:R-:W3:Y:S01]  /*6660*/  MUFU.RCP R7, R7 ;  /* 0x0000000700077308 */ /* 0x000ee20000001000 */
[----:B------:R-:W-:Y:S01]  /*6670*/  @P4 FMUL R67, R67, 0.25 ;  /* 0x3e80000043434820 */ /* 0x000fe20000400000 */
[----:B0-----:R-:W-:Y:S01]  /*6680*/  IADD3 R73, R10, -R73, RZ ;  /* 0x800000490a497210 */ /* 0x001fe20007ffe0ff */
[----:B------:R-:W-:Y:S02]  /*6690*/  @P4 FMUL R114, R114, 0.25 ;  /* 0x3e80000072724820 */ /* 0x000fe40000400000 */
[----:B------:R-:W-:Y:S01]  /*66a0*/  @P4 FMUL R119, R119, 0.25 ;  /* 0x3e80000077774820 */ /* 0x000fe20000400000 */
[----:B--2---:R-:W-:Y:S01]  /*66b0*/  LOP3.LUT R54, R11, 0x10, RZ, 0x3c, !PT ;  /* 0x000000100b367812 */ /* 0x004fe200078e3cff */
[----:B-1----:R-:W-:Y:S01]  /*66c0*/  FFMA.FTZ R105, R52, 1.1920928955078125e-07, R105 ;  /* 0x3400000034697823 */ /* 0x002fe20000010069 */
[----:B------:R-:W0:Y:S01]  /*66d0*/  MUFU.RCP R6, R6 ;  /* 0x0000000600067308 */ /* 0x000e220000001000 */
[----:B------:R-:W-:-:S02]  /*66e0*/  @P4 FMUL R118, R118, 0.25 ;  /* 0x3e80000076764820 */ /* 0x000fc40000400000 */
[----:B------:R-:W-:Y:S02]  /*66f0*/  @P4 FMUL R66, R66, 0.25 ;  /* 0x3e80000042424820 */ /* 0x000fe40000400000 */
[----:B------:R-:W-:Y:S02]  /*6700*/  @P4 FMUL R63, R63, 0.25 ;  /* 0x3e8000003f3f4820 */ /* 0x000fe40000400000 */
[----:B------:R-:W-:Y:S01]  /*6710*/  @P4 FMUL R62, R62, 0.25 ;  /* 0x3e8000003e3e4820 */ /* 0x000fe20000400000 */
[----:B------:R1:W2:Y:S01]  /*6720*/  I2F R52, R109 ;  /* 0x0000006d00347306 */ /* 0x0002a20000201400 */
[----:B------:R-:W-:Y:S01]  /*6730*/  @P3 FMUL R113, R113, 0.25 ;  /* 0x3e80000071713820 */ /* 0x000fe20000400000 */
[----:B------:R-:W-:Y:S01]  /*6740*/  ISETP.GE.U32.AND P4, PT, R91, 0x7f800000, PT ;  /* 0x7f8000005b00780c */ /* 0x000fe20003f86070 */
[----:B------:R-:W-:Y:S02]  /*6750*/  @P3 FMUL R112, R112, 0.25 ;  /* 0x3e80000070703820 */ /* 0x000fe40000400000 */
[----:B------:R-:W-:-:S02]  /*6760*/  @P3 FMUL R116, R116, 0.25 ;  /* 0x3e80000074743820 */ /* 0x000fc40000400000 */
[----:B------:R-:W-:Y:S02]  /*6770*/  @P3 FMUL R64, R64, 0.25 ;  /* 0x3e80000040403820 */ /* 0x000fe40000400000 */
[----:B------:R-:W-:Y:S01]  /*6780*/  @P3 FMUL R60, R60, 0.25 ;  /* 0x3e8000003c3c3820 */ /* 0x000fe20000400000 */
[----:B-1----:R-:W-:Y:S01]  /*6790*/  IADD3 R109, R104, -R109, RZ ;  /* 0x8000006d686d7210 */ /* 0x002fe20007ffe0ff */
[----:B------:R-:W-:Y:S02]  /*67a0*/  @!P2 FMUL R115, R115, 16777216 ;  /* 0x4b8000007373a820 */ /* 0x000fe40000400000 */
[----:B------:R-:W-:Y:S02]  /*67b0*/  @!P2 FMUL R67, R67, 16777216 ;  /* 0x4b8000004343a820 */ /* 0x000fe40000400000 */
[----:B------:R-:W-:Y:S02]  /*67c0*/  @!P2 FMUL R114, R114, 16777216 ;  /* 0x4b8000007272a820 */ /* 0x000fe40000400000 */
[----:B------:R-:W-:-:S02]  /*67d0*/  @!P2 FMUL R119, R119, 16777216 ;  /* 0x4b8000007777a820 */ /* 0x000fc40000400000 */
[----:B------:R-:W-:Y:S02]  /*67e0*/  @!P2 FMUL R118, R118, 16777216 ;  /* 0x4b8000007676a820 */ /* 0x000fe40000400000 */
[----:B------:R-:W-:Y:S02]  /*67f0*/  @!P2 FMUL R66, R66, 16777216 ;  /* 0x4b8000004242a820 */ /* 0x000fe40000400000 */
[----:B------:R-:W-:Y:S02]  /*6800*/  @!P2 FMUL R63, R63, 16777216 ;  /* 0x4b8000003f3fa820 */ /* 0x000fe40000400000 */
[----:B------:R-:W-:Y:S01]  /*6810*/  @!P2 FMUL R62, R62, 16777216 ;  /* 0x4b8000003e3ea820 */ /* 0x000fe20000400000 */
[----:B------:R-:W-:Y:S01]  /*6820*/  ISETP.GE.U32.AND P2, PT, R78, 0x7f800000, PT ;  /* 0x7f8000004e00780c */ /* 0x000fe20003f46070 */
[----:B------:R-:W-:Y:S02]  /*6830*/  @P3 FMUL R65, R65, 0.25 ;  /* 0x3e80000041413820 */ /* 0x000fe40000400000 */
[----:B------:R-:W-:-:S02]  /*6840*/  @P3 FMUL R61, R61, 0.25 ;  /* 0x3e8000003d3d3820 */ /* 0x000fc40000400000 */
[----:B------:R-:W-:Y:S02]  /*6850*/  @!P6 FMUL R113, R113, 16777216 ;  /* 0x4b8000007171e820 */ /* 0x000fe40000400000 */
[----:B------:R-:W-:Y:S01]  /*6860*/  @P3 FMUL R117, R117, 0.25 ;  /* 0x3e80000075753820 */ /* 0x000fe20000400000 */
[----:B------:R-:W-:Y:S01]  /*6870*/  ISETP.GE.U32.AND P3, PT, R89, 0x7f800000, PT ;  /* 0x7f8000005900780c */ /* 0x000fe20003f66070 */
[----:B------:R-:W-:Y:S02]  /*6880*/  @!P6 FMUL R112, R112, 16777216 ;  /* 0x4b8000007070e820 */ /* 0x000fe40000400000 */
[----:B------:R-:W-:Y:S02]  /*6890*/  @!P6 FMUL R116, R116, 16777216 ;  /* 0x4b8000007474e820 */ /* 0x000fe40000400000 */
[----:B------:R-:W-:Y:S02]  /*68a0*/  @!P6 FMUL R64, R64, 16777216 ;  /* 0x4b8000004040e820 */ /* 0x000fe40000400000 */
[----:B------:R-:W-:-:S02]  /*68b0*/  @!P6 FMUL R60, R60, 16777216 ;  /* 0x4b8000003c3ce820 */ /* 0x000fc40000400000 */
[C---:B---3--:R-:W-:Y:S02]  /*68c0*/  FMUL R68, R7.reuse, R115 ;  /* 0x0000007307447220 */ /* 0x048fe40000400000 */
[C---:B------:R-:W-:Y:S02]  /*68d0*/  FMUL R108, R7.reuse, R67 ;  /* 0x00000043076c7220 */ /* 0x040fe40000400000 */
[C---:B------:R-:W-:Y:S02]  /*68e0*/  FMUL R114, R7.reuse, R114 ;  /* 0x0000007207727220 */ /* 0x040fe40000400000 */
[C---:B------:R-:W-:Y:S02]  /*68f0*/  FMUL R119, R7.reuse, R119 ;  /* 0x0000007707777220 */ /* 0x040fe40000400000 */
[C---:B------:R-:W-:Y:S02]  /*6900*/  FMUL R69, R7.reuse, R118 ;  /* 0x0000007607457220 */ /* 0x040fe40000400000 */
[----:B------:R-:W-:-:S02]  /*6910*/  FMUL R66, R7, R66 ;  /* 0x0000004207427220 */ /* 0x000fc40000400000 */
[C---:B------:R-:W-:Y:S02]  /*6920*/  FMUL R115, R7.reuse, R63 ;  /* 0x0000003f07737220 */ /* 0x040fe40000400000 */
[----:B------:R-:W-:Y:S01]  /*6930*/  FMUL R67, R7, R62 ;  /* 0x0000003e07437220 */ /* 0x000fe20000400000 */
[----:B------:R-:W-:Y:S01]  /*6940*/  FSEL R7, RZ, -23, P5 ;  /* 0xc1b80000ff077808 */ /* 0x000fe20002800000 */
[----:B------:R-:W-:Y:S01]  /*6950*/  @!P6 FMUL R65, R65, 16777216 ;  /* 0x4b8000004141e820 */ /* 0x000fe20000400000 */
[----:B------:R-:W-:Y:S01]  /*6960*/  ISETP.GE.U32.AND P5, PT, R77, 0x7f800000, PT ;  /* 0x7f8000004d00780c */ /* 0x000fe20003fa6070 */
[----:B------:R-:W-:Y:S02]  /*6970*/  @!P6 FMUL R61, R61, 16777216 ;  /* 0x4b8000003d3de820 */ /* 0x000fe40000400000 */
[----:B0-----:R-:W-:Y:S02]  /*6980*/  FMUL R53, R6, R113 ;  /* 0x0000007106357220 */ /* 0x001fe40000400000 */
[----:B------:R-:W-:-:S02]  /*6990*/  @!P6 FMUL R117, R117, 16777216 ;  /* 0x4b8000007575e820 */ /* 0x000fc40000400000 */
[C---:B------:R-:W-:Y:S02]  /*69a0*/  FMUL R62, R6.reuse, R112 ;  /* 0x00000070063e7220 */ /* 0x040fe40000400000 */
[C---:B------:R-:W-:Y:S02]  /*69b0*/  FMUL R63, R6.reuse, R116 ;  /* 0x00000074063f7220 */ /* 0x040fe40000400000 */
[C---:B------:R-:W-:Y:S02]  /*69c0*/  FMUL R64, R6.reuse, R64 ;  /* 0x0000004006407220 */ /* 0x040fe40000400000 */
[C---:B------:R-:W-:Y:S02]  /*69d0*/  FMUL R113, R6.reuse, R60 ;  /* 0x0000003c06717220 */ /* 0x040fe40000400000 */
[C---:B------:R-:W-:Y:S02]  /*69e0*/  FMUL R65, R6.reuse, R65 ;  /* 0x0000004106417220 */ /* 0x040fe40000400000 */
[----:B------:R-:W-:Y:S01]  /*69f0*/  FMUL R60, R6, R61 ;  /* 0x0000003d063c7220 */ /* 0x000fe20000400000 */
[----:B------:R-:W-:Y:S01]  /*6a00*/  F2FP.PACK_AB R61, R70, R71 ;  /* 0x00000047463d723e */ /* 0x000fe200000000ff */
[----:B------:R-:W-:Y:S01]  /*6a10*/  FMUL R118, R6, R117 ;  /* 0x0000007506767220 */ /* 0x000fe20000400000 */
[----:B------:R-:W-:Y:S01]  /*6a20*/  F2FP.PACK_AB R6, R64, R113 ;  /* 0x000000714006723e */ /* 0x000fe200000000ff */
[----:B--2---:R-:W-:Y:S01]  /*6a30*/  FFMA.FTZ R112, R52, 1.1920928955078125e-07, R7 ;  /* 0x3400000034707823 */ /* 0x004fe20000010007 */
[----:B------:R-:W-:Y:S01]  /*6a40*/  F2FP.PACK_AB R7, R62, R63 ;  /* 0x0000003f3e07723e */ /* 0x000fe200000000ff */
[----:B------:R-:W-:Y:S01]  /*6a50*/  IMAD.MOV.U32 R3, RZ, RZ, 0x3dc6b27f ;  /* 0x3dc6b27fff037424 */ /* 0x000fe200078e00ff */
[----:B------:R-:W-:Y:S01]  /*6a60*/  F2FP.PACK_AB R52, R65, R60 ;  /* 0x0000003c4134723e */ /* 0x000fe200000000ff */
[----:B------:R-:W-:Y:S01]  /*6a70*/  IMAD.IADD R120, R77, 0x1, -R120 ;  /* 0x000000014d787824 */ /* 0x000fe200078e0a78 */
[----:B------:R-:W-:Y:S01]  /*6a80*/  F2FP.PACK_AB R64, R66, R67 ;  /* 0x000000434240723e */ /* 0x000fe200000000ff */
[----:B------:R0:W-:Y:S01]  /*6a90*/  STS.64 [R11], R6 ;  /* 0x000000060b007388 */ /* 0x0001e20000000a00 */
[----:B------:R-:W-:Y:S01]  /*6aa0*/  F2FP.PACK_AB R65, R114, R69 ;  /* 0x000000457241723e */ /* 0x000fe200000000ff */
[----:B------:R-:W-:Y:S01]  /*6ab0*/  FADD R88, R88, -1 ;  /* 0xbf80000058587421 */ /* 0x000fe20000000000 */
[----:B------:R-:W-:Y:S01]  /*6ac0*/  F2FP.PACK_AB R67, R68, R119 ;  /* 0x000000774443723e */ /* 0x000fe200000000ff */
[----:B------:R-:W-:Y:S01]  /*6ad0*/  FADD R92, R92, -1 ;  /* 0xbf8000005c5c7421 */ /* 0x000fe20000000000 */
[----:B------:R-:W-:Y:S01]  /*6ae0*/  F2FP.PACK_AB R53, R53, R118 ;  /* 0x000000763535723e */ /* 0x000fe200000000ff */
[----:B------:R-:W-:Y:S01]  /*6af0*/  FADD R120, R120, -1 ;  /* 0xbf80000078787421 */ /* 0x000fe20000000000 */
[----:B------:R-:W-:Y:S01]  /*6b00*/  F2FP.PACK_AB R60, R233, R234 ;  /* 0x000000eae93c723e */ /* 0x000fe200000000ff */
[----:B------:R-:W-:Y:S01]  /*6b10*/  FADD R144, R144, -1 ;  /* 0xbf80000090907421 */ /* 0x000fe20000000000 */
[----:B------:R-:W-:Y:S01]  /*6b20*/  F2FP.PACK_AB R63, R227, R228 ;  /* 0x000000e4e33f723e */ /* 0x000fe200000000ff */
[----:B------:R1:W-:Y:S01]  /*6b30*/  STS.64 [R11+0x200], R52 ;  /* 0x000200340b007388 */ /* 0x0003e20000000a00 */
[----:B------:R-:W-:Y:S01]  /*6b40*/  F2FP.PACK_AB R62, R230, R231 ;  /* 0x000000e7e63e723e */ /* 0x000fe200000000ff */
[----:B------:R-:W-:Y:S01]  /*6b50*/  FADD R232, R232, -1 ;  /* 0xbf800000e8e87421 */ /* 0x000fe20000000000 */
[----:B------:R-:W-:Y:S01]  /*6b60*/  F2FP.PACK_AB R69, R162, R163 ;  /* 0x000000a3a245723e */ /* 0x000fe200000000ff */
[----:B------:R-:W-:Y:S01]  /*6b70*/  STS.64 [R11+0x280], R60 ;  /* 0x0002803c0b007388 */ /* 0x000fe20000000a00 */
[----:B------:R-:W-:-:S02]  /*6b80*/  F2FP.PACK_AB R68, R225, R226 ;  /* 0x000000e2e144723e */ /* 0x000fc400000000ff */
[----:B------:R-:W-:Y:S01]  /*6b90*/  F2FP.PACK_AB R71, R161, R224 ;  /* 0x000000e0a147723e */ /* 0x000fe200000000ff */
[----:B------:R-:W-:Y:S01]  /*6ba0*/  STS.64 [R11+0x100], R62 ;  /* 0x0001003e0b007388 */ /* 0x000fe20000000a00 */
[----:B------:R-:W-:Y:S02]  /*6bb0*/  F2FP.PACK_AB R70, R143, R166 ;  /* 0x000000a68f46723e */ /* 0x000fe400000000ff */
[----:B0-----:R-:W-:Y:S01]  /*6bc0*/  F2FP.PACK_AB R7, R106, R111 ;  /* 0x0000006f6a07723e */ /* 0x001fe200000000ff */
[----:B------:R-:W-:Y:S01]  /*6bd0*/  STS.64 [R11+0x300], R68 ;  /* 0x000300440b007388 */ /* 0x000fe20000000a00 */
[----:B------:R-:W-:Y:S01]  /*6be0*/  F2FP.PACK_AB R6, R74, R229 ;  /* 0x000000e54a06723e */ /* 0x000fe200000000ff */
[----:B------:R-:W-:Y:S01]  /*6bf0*/  FADD R74, R73, -1 ;  /* 0xbf800000494a7421 */ /* 0x000fe20000000000 */
[----:B-1----:R-:W-:Y:S01]  /*6c00*/  F2FP.PACK_AB R53, R96, R99 ;  /* 0x000000636035723e */ /* 0x002fe200000000ff */
[----:B------:R0:W-:Y:S01]  /*6c10*/  STS.64 [R11+0x180], R70 ;  /* 0x000180460b007388 */ /* 0x0001e20000000a00 */
[----:B------:R-:W-:-:S02]  /*6c20*/  F2FP.PACK_AB R52, R95, R102 ;  /* 0x000000665f34723e */ /* 0x000fc400000000ff */
[----:B------:R-:W-:Y:S01]  /*6c30*/  F2FP.PACK_AB R66, R108, R115 ;  /* 0x000000736c42723e */ /* 0x000fe200000000ff */
[----:B------:R1:W-:Y:S01]  /*6c40*/  STS.64 [R54+0x2080], R6 ;  /* 0x0020800636007388 */ /* 0x0003e20000000a00 */
[----:B------:R-:W-:Y:S02]  /*6c50*/  F2FP.PACK_AB R106, R75, R110 ;  /* 0x0000006e4b6a723e */ /* 0x000fe400000000ff */
[----:B------:R-:W-:Y:S01]  /*6c60*/  F2FP.PACK_AB R96, R93, R98 ;  /* 0x000000625d60723e */ /* 0x000fe200000000ff */
[----:B------:R2:W-:Y:S01]  /*6c70*/  STS.64 [R54+0x2100], R52 ;  /* 0x0021003436007388 */ /* 0x0005e20000000a00 */
[----:B------:R-:W-:Y:S01]  /*6c80*/  LOP3.LUT R93, R5, 0x18, RZ, 0x3c, !PT ;  /* 0x00000018055d7812 */ /* 0x000fe200078e3cff */
[----:B0-----:R-:W-:Y:S02]  /*6c90*/  FFMA.FTZ R11, R92, R3, -0.16845393180847167969 ;  /* 0xbe2c7f305c0b7423 */ /* 0x001fe40000010003 */
[----:B------:R-:W-:Y:S01]  /*6ca0*/  STS.64 [R54+0x2000], R64 ;  /* 0x0020004036007388 */ /* 0x000fe20000000a00 */
[----:B------:R-:W-:-:S02]  /*6cb0*/  FADD R70, R109, -1 ;  /* 0xbf8000006d467421 */ /* 0x000fc40000000000 */
[----:B-1----:R-:W-:Y:S01]  /*6cc0*/  FADD R6, R81, -1 ;  /* 0xbf80000051067421 */ /* 0x002fe20000000000 */
[----:B------:R-:W-:Y:S01]  /*6cd0*/  STS.64 [R54+0x2200], R66 ;  /* 0x0022004236007388 */ /* 0x000fe20000000a00 */
[----:B------:R-:W-:Y:S02]  /*6ce0*/  FFMA.FTZ R11, R92, R11, 0.1716887056827545166 ;  /* 0x3e2fcf2a5c0b7423 */ /* 0x000fe4000001000b */
[-C--:B------:R-:W-:Y:S01]  /*6cf0*/  FFMA.FTZ R7, R6, R3.reuse, -0.16845393180847167969 ;  /* 0xbe2c7f3006077423 */ /* 0x080fe20000010003 */
[----:B------:R-:W-:Y:S01]  /*6d00*/  STS.64 [R54+0x2280], R106 ;  /* 0x0022806a36007388 */ /* 0x000fe20000000a00 */
[----:B--2---:R-:W-:Y:S02]  /*6d10*/  FFMA.FTZ R53, R88, R3, -0.16845393180847167969 ;  /* 0xbe2c7f3058357423 */ /* 0x004fe40000010003 */
[----:B------:R-:W-:Y:S01]  /*6d20*/  FFMA.FTZ R55, R6, R7, 0.1716887056827545166 ;  /* 0x3e2fcf2a06377423 */ /* 0x000fe20000010007 */
[----:B------:R-:W-:Y:S01]  /*6d30*/  STS.64 [R54+0x2300], R96 ;  /* 0x0023006036007388 */ /* 0x000fe20000000a00 */
[----:B------:R-:W-:-:S02]  /*6d40*/  FFMA.FTZ R7, R120, R3, -0.16845393180847167969 ;  /* 0xbe2c7f3078077423 */ /* 0x000fc40000010003 */
[----:B------:R-:W-:Y:S01]  /*6d50*/  FFMA.FTZ R53, R88, R53, 0.1716887056827545166 ;  /* 0x3e2fcf2a58357423 */ /* 0x000fe20000010035 */
[----:B------:R-:W-:Y:S01]  /*6d60*/  STS.64 [R54+0x2180], R84 ;  /* 0x0021805436007388 */ /* 0x000fe20000000a00 */
[----:B------:R-:W-:Y:S02]  /*6d70*/  FFMA.FTZ R7, R120, R7, 0.1716887056827545166 ;  /* 0x3e2fcf2a78077423 */ /* 0x000fe40000010007 */
[----:B------:R-:W-:Y:S01]  /*6d80*/  FFMA.FTZ R55, R6, R55, -0.17900948226451873779 ;  /* 0xbe374e4306377423 */ /* 0x000fe20000010037 */
[----:B------:R-:W-:Y:S01]  /*6d90*/  STS.64 [R54+0x2380], R82 ;  /* 0x0023805236007388 */ /* 0x000fe20000000a00 */
[----:B------:R-:W-:Y:S02]  /*6da0*/  FFMA.FTZ R53, R88, R53, -0.17900948226451873779 ;  /* 0xbe374e4358357423 */ /* 0x000fe40000010035 */
[----:B------:R-:W-:Y:S01]  /*6db0*/  FFMA.FTZ R11, R92, R11, -0.17900948226451873779 ;  /* 0xbe374e435c0b7423 */ /* 0x000fe2000001000b */
[----:B------:R-:W-:Y:S01]  /*6dc0*/  BAR.SYNC.DEFER_BLOCKING 0x0 ;  /* 0x0000000000007b1d */ /* 0x000fe20000010000 */
[----:B------:R-:W-:-:S02]  /*6dd0*/  FFMA.FTZ R7, R120, R7, -0.17900948226451873779 ;  /* 0xbe374e4378077423 */ /* 0x000fc40000010007 */
[----:B------:R-:W-:Y:S02]  /*6de0*/  FFMA.FTZ R55, R6, R55, 0.20512372255325317383 ;  /* 0x3e520bf406377423 */ /* 0x000fe40000010037 */
[----:B------:R-:W-:Y:S02]  /*6df0*/  FFMA.FTZ R53, R88, R53, 0.20512372255325317383 ;  /* 0x3e520bf458357423 */ /* 0x000fe40000010035 */
[----:B------:R-:W-:Y:S02]  /*6e00*/  FFMA.FTZ R11, R92, R11, 0.20512372255325317383 ;  /* 0x3e520bf45c0b7423 */ /* 0x000fe4000001000b */
[----:B------:R-:W-:Y:S02]  /*6e10*/  FFMA.FTZ R7, R120, R7, 0.20512372255325317383 ;  /* 0x3e520bf478077423 */ /* 0x000fe40000010007 */
[----:B------:R-:W-:Y:S02]  /*6e20*/  FFMA.FTZ R55, R6, R55, -0.24046532809734344482 ;  /* 0xbe763c8b06377423 */ /* 0x000fe40000010037 */
[----:B------:R-:W-:-:S02]  /*6e30*/  FFMA.FTZ R53, R88, R53, -0.24046532809734344482 ;  /* 0xbe763c8b58357423 */ /* 0x000fc40000010035 */
[----:B------:R-:W-:Y:S02]  /*6e40*/  FFMA.FTZ R11, R92, R11, -0.24046532809734344482 ;  /* 0xbe763c8b5c0b7423 */ /* 0x000fe4000001000b */
[----:B------:R-:W-:Y:S02]  /*6e50*/  FFMA.FTZ R7, R120, R7, -0.24046532809734344482 ;  /* 0xbe763c8b78077423 */ /* 0x000fe40000010007 */
[----:B------:R-:W-:Y:S02]  /*6e60*/  FFMA.FTZ R55, R6, R55, 0.28857114911079406738 ;  /* 0x3e93bf9906377423 */ /* 0x000fe40000010037 */
[----:B------:R-:W-:Y:S02]  /*6e70*/  FFMA.FTZ R53, R88, R53, 0.28857114911079406738 ;  /* 0x3e93bf9958357423 */ /* 0x000fe40000010035 */
[----:B------:R-:W-:Y:S01]  /*6e80*/  FFMA.FTZ R11, R92, R11, 0.28857114911079406738 ;  /* 0x3e93bf995c0b7423 */ /* 0x000fe2000001000b */
[----:B------:R-:W0:Y:S01]  /*6e90*/  LDS.64 R62, [R5+0x400] ;  /* 0x00040000053e7984 */ /* 0x000e220000000a00 */
[----:B------:R-:W-:-:S02]  /*6ea0*/  FFMA.FTZ R7, R120, R7, 0.28857114911079406738 ;  /* 0x3e93bf9978077423 */ /* 0x000fc40000010007 */
[----:B------:R-:W-:Y:S02]  /*6eb0*/  FFMA.FTZ R55, R6, R55, -0.36067417263984680176 ;  /* 0xbeb8aa4906377423 */ /* 0x000fe40000010037 */
[----:B------:R-:W-:Y:S02]  /*6ec0*/  FFMA.FTZ R53, R88, R53, -0.36067417263984680176 ;  /* 0xbeb8aa4958357423 */ /* 0x000fe40000010035 */
[----:B------:R-:W-:Y:S02]  /*6ed0*/  FFMA.FTZ R11, R92, R11, -0.36067417263984680176 ;  /* 0xbeb8aa495c0b7423 */ /* 0x000fe4000001000b */
[----:B------:R-:W-:Y:S02]  /*6ee0*/  FFMA.FTZ R7, R120, R7, -0.36067417263984680176 ;  /* 0xbeb8aa4978077423 */ /* 0x000fe40000010007 */
[----:B------:R-:W-:Y:S02]  /*6ef0*/  FFMA.FTZ R55, R6, R55, 0.48089820146560668945 ;  /* 0x3ef6384a06377423 */ /* 0x000fe40000010037 */
[----:B------:R-:W-:-:S02]  /*6f00*/  FFMA.FTZ R53, R88, R53, 0.48089820146560668945 ;  /* 0x3ef6384a58357423 */ /* 0x000fc40000010035 */
[----:B------:R-:W-:Y:S02]  /*6f10*/  FFMA.FTZ R11, R92, R11, 0.48089820146560668945 ;  /* 0x3ef6384a5c0b7423 */ /* 0x000fe4000001000b */
[----:B------:R-:W-:Y:S02]  /*6f20*/  FFMA.FTZ R7, R120, R7, 0.48089820146560668945 ;  /* 0x3ef6384a78077423 */ /* 0x000fe40000010007 */
[----:B------:R-:W-:Y:S02]  /*6f30*/  FFMA.FTZ R55, R6, R55, -0.72134751081466674805 ;  /* 0xbf38aa3b06377423 */ /* 0x000fe40000010037 */
[----:B------:R-:W-:Y:S02]  /*6f40*/  FFMA.FTZ R53, R88, R53, -0.72134751081466674805 ;  /* 0xbf38aa3b58357423 */ /* 0x000fe40000010035 */
[----:B------:R-:W-:Y:S02]  /*6f50*/  FFMA.FTZ R11, R92, R11, -0.72134751081466674805 ;  /* 0xbf38aa3b5c0b7423 */ /* 0x000fe4000001000b */
[----:B------:R-:W-:-:S02]  /*6f60*/  FFMA.FTZ R7, R120, R7, -0.72134751081466674805 ;  /* 0xbf38aa3b78077423 */ /* 0x000fc40000010007 */
[----:B------:R-:W-:Y:S02]  /*6f70*/  FMUL R55, R6, R55 ;  /* 0x0000003706377220 */ /* 0x000fe40000400000 */
[----:B------:R-:W-:Y:S02]  /*6f80*/  FMUL R53, R88, R53 ;  /* 0x0000003558357220 */ /* 0x000fe40000400000 */
[----:B------:R-:W-:Y:S02]  /*6f90*/  FMUL R11, R92, R11 ;  /* 0x0000000b5c0b7220 */ /* 0x000fe40000400000 */
[----:B------:R-:W-:Y:S02]  /*6fa0*/  FMUL R7, R120, R7 ;  /* 0x0000000778077220 */ /* 0x000fe40000400000 */
[----:B------:R-:W-:Y:S02]  /*6fb0*/  FMUL R55, R6, R55 ;  /* 0x0000003706377220 */ /* 0x000fe40000400000 */
[----:B------:R-:W-:-:S02]  /*6fc0*/  FMUL R53, R88, R53 ;  /* 0x0000003558357220 */ /* 0x000fc40000400000 */
[----:B------:R-:W-:Y:S01]  /*6fd0*/  FMUL R11, R92, R11 ;  /* 0x0000000b5c0b7220 */ /* 0x000fe20000400000 */
[----:B0-----:R-:W-:Y:S01]  /*6fe0*/  PRMT R101, R63, 0x7632, R101 ;  /* 0x000076323f657816 */ /* 0x001fe20000000065 */
[----:B------:R-:W-:Y:S02]  /*6ff0*/  FMUL R7, R120, R7 ;  /* 0x0000000778077220 */ /* 0x000fe40000400000 */
[----:B------:R-:W-:Y:S02]  /*7000*/  FFMA.FTZ R6, R6, 1.4426950216293334961, R55 ;  /* 0x3fb8aa3b06067823 */ /* 0x000fe40000010037 */
[----:B------:R-:W-:Y:S02]  /*7010*/  FFMA.FTZ R55, R88, 1.4426950216293334961, R53 ;  /* 0x3fb8aa3b58377823 */ /* 0x000fe40000010035 */
[----:B------:R-:W-:Y:S01]  /*7020*/  FFMA.FTZ R53, R92, 1.4426950216293334961, R11 ;  /* 0x3fb8aa3b5c357823 */ /* 0x000fe2000001000b */
[----:B------:R-:W-:Y:S01]  /*7030*/  LOP3.LUT R92, R5, 0x10, RZ, 0x3c, !PT ;  /* 0x00000010055c7812 */ /* 0x000fe200078e3cff */
[----:B------:R-:W-:-:S02]  /*7040*/  FFMA.FTZ R120, R120, 1.4426950216293334961, R7 ;  /* 0x3fb8aa3b78787823 */ /* 0x000fc40000010007 */
[-C--:B------:R-:W-:Y:S02]  /*7050*/  FFMA.FTZ R11, R144, R3.reuse, -0.16845393180847167969 ;  /* 0xbe2c7f30900b7423 */ /* 0x080fe40000010003 */
[----:B------:R-:W-:Y:S01]  /*7060*/  FFMA.FTZ R7, R232, R3, -0.16845393180847167969 ;  /* 0xbe2c7f30e8077423 */ /* 0x000fe20000010003 */
[----:B------:R-:W-:Y:S01]  /*7070*/  LDS.64 R66, [R92+0x400] ;  /* 0x000400005c427984 */ /* 0x000fe20000000a00 */
[----:B------:R-:W-:Y:S02]  /*7080*/  FFMA.FTZ R11, R144, R11, 0.1716887056827545166 ;  /* 0x3e2fcf2a900b7423 */ /* 0x000fe4000001000b */
[----:B------:R-:W-:Y:S02]  /*7090*/  FFMA.FTZ R7, R232, R7, 0.1716887056827545166 ;  /* 0x3e2fcf2ae8077423 */ /* 0x000fe40000010007 */
[----:B------:R-:W-:Y:S02]  /*70a0*/  FFMA.FTZ R11, R144, R11, -0.17900948226451873779 ;  /* 0xbe374e43900b7423 */ /* 0x000fe4000001000b */
[----:B------:R-:W-:-:S02]  /*70b0*/  FFMA.FTZ R7, R232, R7, -0.17900948226451873779 ;  /* 0xbe374e43e8077423 */ /* 0x000fc40000010007 */
[----:B------:R-:W-:Y:S02]  /*70c0*/  FFMA.FTZ R11, R144, R11, 0.20512372255325317383 ;  /* 0x3e520bf4900b7423 */ /* 0x000fe4000001000b */
[----:B------:R-:W-:Y:S02]  /*70d0*/  FFMA.FTZ R7, R232, R7, 0.20512372255325317383 ;  /* 0x3e520bf4e8077423 */ /* 0x000fe40000010007 */
[----:B------:R-:W-:Y:S02]  /*70e0*/  FFMA.FTZ R11, R144, R11, -0.24046532809734344482 ;  /* 0xbe763c8b900b7423 */ /* 0x000fe4000001000b */
[----:B------:R-:W-:Y:S02]  /*70f0*/  FFMA.FTZ R7, R232, R7, -0.24046532809734344482 ;  /* 0xbe763c8be8077423 */ /* 0x000fe40000010007 */
[----:B------:R-:W-:Y:S02]  /*7100*/  FFMA.FTZ R11, R144, R11, 0.28857114911079406738 ;  /* 0x3e93bf99900b7423 */ /* 0x000fe4000001000b */
[----:B------:R-:W-:-:S02]  /*7110*/  FFMA.FTZ R7, R232, R7, 0.28857114911079406738 ;  /* 0x3e93bf99e8077423 */ /* 0x000fc40000010007 */
[----:B------:R-:W-:Y:S02]  /*7120*/  FFMA.FTZ R11, R144, R11, -0.36067417263984680176 ;  /* 0xbeb8aa49900b7423 */ /* 0x000fe4000001000b */
[----:B------:R-:W-:Y:S02]  /*7130*/  FFMA.FTZ R7, R232, R7, -0.36067417263984680176 ;  /* 0xbeb8aa49e8077423 */ /* 0x000fe40000010007 */
[----:B------:R-:W-:Y:S02]  /*7140*/  FFMA.FTZ R11, R144, R11, 0.48089820146560668945 ;  /* 0x3ef6384a900b7423 */ /* 0x000fe4000001000b */
[----:B------:R-:W-:Y:S02]  /*7150*/  FFMA.FTZ R7, R232, R7, 0.48089820146560668945 ;  /* 0x3ef6384ae8077423 */ /* 0x000fe40000010007 */
[----:B------:R-:W-:Y:S02]  /*7160*/  FFMA.FTZ R11, R144, R11, -0.72134751081466674805 ;  /* 0xbf38aa3b900b7423 */ /* 0x000fe4000001000b */
[----:B------:R-:W-:-:S02]  /*7170*/  FFMA.FTZ R7, R232, R7, -0.72134751081466674805 ;  /* 0xbf38aa3be8077423 */ /* 0x000fc40000010007 */
[----:B------:R-:W-:Y:S02]  /*7180*/  FADD R100, R100, R53 ;  /* 0x0000003564647221 */ /* 0x000fe40000000000 */
[----:B------:R-:W-:Y:S02]  /*7190*/  @P2 IMAD.MOV.U32 R53, RZ, RZ, 0x7f800000 ;  /* 0x7f800000ff352424 */ /* 0x000fe400078e00ff */
[----:B------:R-:W-:Y:S02]  /*71a0*/  FMUL R11, R144, R11 ;  /* 0x0000000b900b7220 */ /* 0x000fe40000400000 */
[----:B------:R-:W-:Y:S02]  /*71b0*/  FMUL R7, R232, R7 ;  /* 0x00000007e8077220 */ /* 0x000fe40000400000 */
[----:B------:R-:W-:Y:S01]  /*71c0*/  FADD R79, R79, R6 ;  /* 0x000000064f4f7221 */ /* 0x000fe20000000000 */
[----:B------:R-:W-:Y:S01]  /*71d0*/  @P3 MOV R6, 0x7f800000 ;  /* 0x7f80000000063802 */ /* 0x000fe20000000f00 */
[----:B------:R-:W-:Y:S01]  /*71e0*/  @P2 FFMA.FTZ R79, R78, R53, +INF ;  /* 0x7f8000004e4f2423 */ /* 0x000fe20000010035 */
[----:B------:R-:W-:Y:S01]  /*71f0*/  FSETP.NEU.AND P2, PT, R89, RZ, PT ;  /* 0x000000ff5900720b */ /* 0x000fe20003f4d000 */
[----:B------:R-:W-:-:S02]  /*7200*/  FADD R90, R90, R55 ;  /* 0x000000375a5a7221 */ /* 0x000fc40000000000 */
[----:B------:R-:W-:Y:S02]  /*7210*/  FMUL R53, R144, R11 ;  /* 0x0000000b90357220 */ /* 0x000fe40000400000 */
[----:B------:R-:W-:Y:S02]  /*7220*/  FMUL R11, R232, R7 ;  /* 0x00000007e80b7220 */ /* 0x000fe40000400000 */
[-C--:B------:R-:W-:Y:S02]  /*7230*/  FFMA.FTZ R55, R74, R3.reuse, -0.16845393180847167969 ;  /* 0xbe2c7f304a377423 */ /* 0x080fe40000010003 */
[----:B------:R-:W-:Y:S02]  /*7240*/  FFMA.FTZ R7, R70, R3, -0.16845393180847167969 ;  /* 0xbe2c7f3046077423 */ /* 0x000fe40000010003 */
[----:B------:R-:W-:Y:S02]  /*7250*/  FFMA.FTZ R55, R74, R55, 0.1716887056827545166 ;  /* 0x3e2fcf2a4a377423 */ /* 0x000fe40000010037 */
[----:B------:R-:W-:-:S02]  /*7260*/  FFMA.FTZ R7, R70, R7, 0.1716887056827545166 ;  /* 0x3e2fcf2a46077423 */ /* 0x000fc40000010007 */
[----:B------:R-:W-:Y:S02]  /*7270*/  FFMA.FTZ R55, R74, R55, -0.17900948226451873779 ;  /* 0xbe374e434a377423 */ /* 0x000fe40000010037 */
[----:B------:R-:W-:Y:S01]  /*7280*/  @P3 FFMA.FTZ R90, R89, R6, +INF ;  /* 0x7f800000595a3423 */ /* 0x000fe20000010006 */
[----:B------:R-:W-:Y:S01]  /*7290*/  @P5 MOV R6, 0x7f800000 ;  /* 0x7f80000000065802 */ /* 0x000fe20000000f00 */
[----:B------:R-:W-:Y:S01]  /*72a0*/  @P4 IMAD.MOV.U32 R52, RZ, RZ, 0x7f800000 ;  /* 0x7f800000ff344424 */ /* 0x000fe200078e00ff */
[----:B------:R-:W-:Y:S01]  /*72b0*/  LOP3.LUT R89, R5, 0x8, RZ, 0x3c, !PT ;  /* 0x0000000805597812 */ /* 0x000fe200078e3cff */
[----:B------:R-:W-:Y:S01]  /*72c0*/  FFMA.FTZ R7, R70, R7, -0.17900948226451873779 ;  /* 0xbe374e4346077423 */ /* 0x000fe20000010007 */
[----:B------:R-:W-:Y:S01]  /*72d0*/  FSETP.NEU.AND P3, PT, R77, RZ, PT ;  /* 0x000000ff4d00720b */ /* 0x000fe20003f6d000 */
[----:B------:R-:W-:Y:S02]  /*72e0*/  FFMA.FTZ R55, R74, R55, 0.20512372255325317383 ;  /* 0x3e520bf44a377423 */ /* 0x000fe40000010037 */
[----:B------:R-:W-:Y:S01]  /*72f0*/  @P4 FFMA.FTZ R100, R91, R52, +INF ;  /* 0x7f8000005b644423 */ /* 0x000fe20000010034 */
[----:B------:R-:W-:Y:S01]  /*7300*/  ISETP.GE.U32.AND P4, PT, R165, 0x7f800000, PT ;  /* 0x7f800000a500780c */ /* 0x000fe20003f86070 */
[----:B------:R-:W-:Y:S01]  /*7310*/  FFMA.FTZ R7, R70, R7, 0.20512372255325317383 ;  /* 0x3e520bf446077423 */ /* 0x000fe20000010007 */
[----:B------:R-:W0:Y:S01]  /*7320*/  LDS.64 R82, [R89+0xc00] ;  /* 0x000c000059527984 */ /* 0x000e220000000a00 */
[----:B------:R-:W-:-:S02]  /*7330*/  FADD R121, R121, R120 ;  /* 0x0000007879797221 */ /* 0x000fc40000000000 */
[----:B------:R-:W-:Y:S01]  /*7340*/  @P5 FFMA.FTZ R121, R77, R6, +INF ;  /* 0x7f8000004d795423 */ /* 0x000fe20000010006 */
[----:B------:R-:W-:Y:S01]  /*7350*/  ISETP.GE.U32.AND P5, PT, R103, 0x7f800000, PT ;  /* 0x7f8000006700780c */ /* 0x000fe20003fa6070 */
[----:B------:R-:W-:Y:S02]  /*7360*/  FFMA.FTZ R55, R74, R55, -0.24046532809734344482 ;  /* 0xbe763c8b4a377423 */ /* 0x000fe40000010037 */
[----:B------:R-:W-:Y:S01]  /*7370*/  FFMA.FTZ R7, R70, R7, -0.24046532809734344482 ;  /* 0xbe763c8b46077423 */ /* 0x000fe20000010007 */
[----:B------:R-:W-:Y:S01]  /*7380*/  FSEL R88, R121, -INF , P3 ;  /* 0xff80000079587808 */ /* 0x000fe20001800000 */
[----:B------:R-:W-:Y:S01]  /*7390*/  FFMA.FTZ R55, R74, R55, 0.28857114911079406738 ;  /* 0x3e93bf994a377423 */ /* 0x000fe20000010037 */
[----:B------:R-:W-:Y:S01]  /*73a0*/  FSETP.NEU.AND P3, PT, R91, RZ, PT ;  /* 0x000000ff5b00720b */ /* 0x000fe20003f6d000 */
[----:B------:R-:W-:Y:S01]  /*73b0*/  FFMA.FTZ R7, R70, R7, 0.28857114911079406738 ;  /* 0x3e93bf9946077423 */ /* 0x000fe20000010007 */
[----:B------:R-:W-:Y:S01]  /*73c0*/  @P4 MOV R6, 0x7f800000 ;  /* 0x7f80000000064802 */ /* 0x000fe20000000f00 */
[----:B------:R-:W-:Y:S01]  /*73d0*/  FFMA.FTZ R11, R232, 1.4426950216293334961, R11 ;  /* 0x3fb8aa3be80b7823 */ /* 0x000fe2000001000b */
[----:B------:R-:W-:Y:S01]  /*73e0*/  FSEL R100, R100, -INF , P3 ;  /* 0xff80000064647808 */ /* 0x000fe20001800000 */
[----:B------:R-:W-:-:S02]  /*73f0*/  FFMA.FTZ R55, R74, R55, -0.36067417263984680176 ;  /* 0xbeb8aa494a377423 */ /* 0x000fc40000010037 */
[----:B------:R-:W-:Y:S02]  /*7400*/  FFMA.FTZ R7, R70, R7, -0.36067417263984680176 ;  /* 0xbeb8aa4946077423 */ /* 0x000fe40000010007 */
[----:B------:R-:W-:Y:S02]  /*7410*/  FFMA.FTZ R53, R144, 1.4426950216293334961, R53 ;  /* 0x3fb8aa3b90357823 */ /* 0x000fe40000010035 */
[----:B------:R-:W-:Y:S02]  /*7420*/  FADD R78, R72, R11 ;  /* 0x0000000b484e7221 */ /* 0x000fe40000000000 */
[----:B------:R-:W-:Y:S02]  /*7430*/  FFMA.FTZ R61, R74, R55, 0.48089820146560668945 ;  /* 0x3ef6384a4a3d7423 */ /* 0x000fe40000010037 */
[----:B------:R-:W-:Y:S01]  /*7440*/  @P5 IMAD.MOV.U32 R52, RZ, RZ, 0x7f800000 ;  /* 0x7f800000ff345424 */ /* 0x000fe200078e00ff */
[----:B------:R-:W1:Y:S01]  /*7450*/  LDS.64 R54, [R92] ;  /* 0x000000005c367984 */ /* 0x000e620000000a00 */
[----:B------:R-:W-:-:S02]  /*7460*/  FFMA.FTZ R11, R70, R7, 0.48089820146560668945 ;  /* 0x3ef6384a460b7423 */ /* 0x000fc40000010007 */
[----:B------:R-:W-:Y:S02]  /*7470*/  FADD R3, R76, R53 ;  /* 0x000000354c037221 */ /* 0x000fe40000000000 */
[----:B------:R-:W-:Y:S01]  /*7480*/  @P4 FFMA.FTZ R78, R165, R6, +INF ;  /* 0x7f800000a54e4423 */ /* 0x000fe20000010006 */
[----:B------:R-:W-:Y:S01]  /*7490*/  ISETP.GE.U32.AND P4, PT, R104, 0x7f800000, PT ;  /* 0x7f8000006800780c */ /* 0x000fe20003f86070 */
[----:B------:R-:W-:Y:S01]  /*74a0*/  FFMA.FTZ R65, R74, R61, -0.72134751081466674805 ;  /* 0xbf38aa3b4a417423 */ /* 0x000fe2000001003d */
[----:B------:R-:W2:Y:S01]  /*74b0*/  LDS.64 R6, [R5] ;  /* 0x0000000005067984 */ /* 0x000ea20000000a00 */
[----:B------:R-:W-:Y:S01]  /*74c0*/  @P5 FFMA.FTZ R3, R103, R52, +INF ;  /* 0x7f80000067035423 */ /* 0x000fe20000010034 */
[----:B------:R-:W-:Y:S01]  /*74d0*/  ISETP.GE.U32.AND P5, PT, R10, 0x7f800000, PT ;  /* 0x7f8000000a00780c */ /* 0x000fe20003fa6070 */
[----:B------:R-:W-:Y:S01]  /*74e0*/  FFMA.FTZ R11, R70, R11, -0.72134751081466674805 ;  /* 0xbf38aa3b460b7423 */ /* 0x000fe2000001000b */
[----:B------:R-:W3:Y:S01]  /*74f0*/  LDS.64 R52, [R89] ;  /* 0x0000000059347984 */ /* 0x000ee20000000a00 */
[----:B------:R-:W-:Y:S01]  /*7500*/  FMUL R69, R74, R65 ;  /* 0x000000414a457220 */ /* 0x000fe20000400000 */
[----:B0-----:R-:W-:Y:S01]  /*7510*/  PRMT R109, R83, 0x7632, R109 ;  /* 0x00007632536d7816 */ /* 0x001fe2000000006d */
[----:B------:R-:W-:Y:S01]  /*7520*/  FMUL R11, R70, R11 ;  /* 0x0000000b460b7220 */ /* 0x000fe20000400000 */
[----:B------:R-:W-:Y:S01]  /*7530*/  LDS.64 R60, [R93] ;  /* 0x000000005d3c7984 */ /* 0x000fe20000000a00 */
[----:B------:R-:W-:-:S02]  /*7540*/  FMUL R73, R74, R69 ;  /* 0x000000454a497220 */ /* 0x000fc40000400000 */
[----:B------:R-:W-:Y:S01]  /*7550*/  FMUL R11, R70, R11 ;  /* 0x0000000b460b7220 */ /* 0x000fe20000400000 */
[----:B------:R-:W0:Y:S01]  /*7560*/  LDS.64 R64, [R89+0x400] ;  /* 0x0004000059407984 */ /* 0x000e220000000a00 */
[----:B------:R-:W-:Y:S01]  /*7570*/  FFMA.FTZ R80, R74, 1.4426950216293334961, R73 ;  /* 0x3fb8aa3b4a507823 */ /* 0x000fe20000010049 */
[----:B------:R-:W-:Y:S01]  /*7580*/  @P4 MOV R85, 0x7f800000 ;  /* 0x7f80000000554802 */ /* 0x000fe20000000f00 */
[----:B------:R-:W-:Y:S01]  /*7590*/  FFMA.FTZ R11, R70, 1.4426950216293334961, R11 ;  /* 0x3fb8aa3b460b7823 */ /* 0x000fe2000001000b */
[----:B------:R-:W4:Y:S01]  /*75a0*/  LDS.64 R68, [R93+0x400] ;  /* 0x000400005d447984 */ /* 0x000f220000000a00 */
[----:B------:R-:W-:Y:S02]  /*75b0*/  @P5 IMAD.MOV.U32 R87, RZ, RZ, 0x7f800000 ;  /* 0x7f800000ff575424 */ /* 0x000fe400078e00ff */
[----:B------:R-:W-:Y:S01]  /*75c0*/  FADD R105, R105, R80 ;  /* 0x0000005069697221 */ /* 0x000fe20000000000 */
[----:B------:R-:W-:Y:S01]  /*75d0*/  LDS.64 R70, [R5+0x800] ;  /* 0x0008000005467984 */ /* 0x000fe20000000a00 */
[----:B------:R-:W-:-:S02]  /*75e0*/  FADD R11, R112, R11 ;  /* 0x0000000b700b7221 */ /* 0x000fc40000000000 */
[----:B------:R-:W-:Y:S01]  /*75f0*/  @P4 FFMA.FTZ R11, R104, R85, +INF ;  /* 0x7f800000680b4423 */ /* 0x000fe20000010055 */
[----:B------:R-:W5:Y:S01]  /*7600*/  LDS.64 R72, [R89+0x800] ;  /* 0x0008000059487984 */ /* 0x000f620000000a00 */
[----:B------:R-:W-:Y:S01]  /*7610*/  @P5 FFMA.FTZ R105, R10, R87, +INF ;  /* 0x7f8000000a695423 */ /* 0x000fe20000010057 */
[----:B------:R-:W-:Y:S01]  /*7620*/  FSETP.NEU.AND P4, PT, R165, RZ, PT ;  /* 0x000000ffa500720b */ /* 0x000fe20003f8d000 */
[----:B------:R-:W-:Y:S01]  /*7630*/  FFMA R100, R100, 0.69314718246459960938, R139 ;  /* 0x3f31721864647823 */ /* 0x000fe2000000008b */
[----:B------:R-:W5:Y:S01]  /*7640*/  LDS.64 R76, [R92+0x800] ;  /* 0x000800005c4c7984 */ /* 0x000f620000000a00 */
[----:B------:R-:W-:-:S03]  /*7650*/  FSETP.NEU.AND P5, PT, R104, RZ, PT ;  /* 0x000000ff6800720b */ /* 0x000fc60003fad000 */
[----:B------:R-:W5:Y:S01]  /*7660*/  LDS.64 R74, [R93+0x800] ;  /* 0x000800005d4a7984 */ /* 0x000f620000000a00 */
[----:B-1----:R-:W-:-:S03]  /*7670*/  PRMT R99, R55, 0x7632, R99 ;  /* 0x0000763237637816 */ /* 0x002fc60000000063 */
[----:B------:R1:W5:Y:S04]  /*7680*/  LDS.64 R80, [R5+0xc00] ;  /* 0x000c000005507984 */ /* 0x0003680000000a00 */
[----:B------:R-:W5:Y:S01]  /*7690*/  LDS.64 R84, [R92+0xc00] ;  /* 0x000c00005c547984 */ /* 0x000f620000000a00 */
[----:B--2---:R-:W-:-:S03]  /*76a0*/  PRMT R97, R7, 0x7632, R97 ;  /* 0x0000763207617816 */ /* 0x004fc60000000061 */
[----:B------:R-:W2:Y:S01]  /*76b0*/  LDS.64 R86, [R93+0xc00] ;  /* 0x000c00005d567984 */ /* 0x000ea20000000a00 */
[----:B---3--:R-:W-:Y:S02]  /*76c0*/  PRMT R98, R53, 0x7632, R98 ;  /* 0x0000763235627816 */ /* 0x008fe40000000062 */
[----:B-1----:R-:W-:Y:S01]  /*76d0*/  FSEL R5, R78, -INF , P4 ;  /* 0xff8000004e057808 */ /* 0x002fe20002000000 */
[----:B------:R-:W-:Y:S01]  /*76e0*/  STG.E.U16 [R124.64], R6 ;  /* 0x000000067c007986 */ /* 0x000fe2000c101504 */
[----:B------:R-:W-:Y:S02]  /*76f0*/  FSETP.NEU.AND P4, PT, R103, RZ, PT ;  /* 0x000000ff6700720b */ /* 0x000fe40003f8d000 */
[----:B------:R-:W-:Y:S01]  /*7700*/  PRMT R103, R67, 0x7632, R103 ;  /* 0x0000763243677816 */ /* 0x000fe20000000067 */
[----:B------:R-:W-:Y:S01]  /*7710*/  STG.E.U16 [R56.64], R52 ;  /* 0x0000003438007986 */ /* 0x000fe2000c101504 */
[----:B0-----:R-:W-:Y:S02]  /*7720*/  PRMT R102, R65, 0x7632, R102 ;  /* 0x0000763241667816 */ /* 0x001fe40000000066 */
[----:B------:R-:W-:Y:S01]  /*7730*/  FSEL R78, R11, -INF , P5 ;  /* 0xff8000000b4e7808 */ /* 0x000fe20002800000 */
[----:B------:R0:W-:Y:S01]  /*7740*/  STG.E.U16 [R58.64], R54 ;  /* 0x000000363a007986 */ /* 0x0001e2000c101504 */
[----:B----4-:R-:W-:-:S02]  /*7750*/  PRMT R104, R69, 0x7632, R104 ;  /* 0x0000763245687816 */ /* 0x010fc40000000068 */
[----:B------:R-:W-:Y:S01]  /*7760*/  FSETP.NEU.AND P5, PT, R10, RZ, PT ;  /* 0x000000ff0a00720b */ /* 0x000fe20003fad000 */
[----:B------:R1:W-:Y:S03]  /*7770*/  STG.E.U16 [R12.64], R60 ;  /* 0x0000003c0c007986 */ /* 0x0003e6000c101504 */
[----:B------:R-:W-:Y:S01]  /*7780*/  FSEL R105, R105, -INF , P5 ;  /* 0xff80000069697808 */ /* 0x000fe20002800000 */
[----:B------:R3:W-:Y:S01]  /*7790*/  STG.E.U16 [R14.64], R62 ;  /* 0x0000003e0e007986 */ /* 0x0007e2000c101504 */
[----:B-----5:R-:W-:-:S03]  /*77a0*/  PRMT R106, R73, 0x7632, R106 ;  /* 0x00007632496a7816 */ /* 0x020fc6000000006a */
[----:B------:R-:W-:Y:S01]  /*77b0*/  STG.E.U16 [R126.64], R64 ;  /* 0x000000407e007986 */ /* 0x000fe2000c101504 */
[----:B0-----:R-:W-:Y:S02]  /*77c0*/  PRMT R54, R54, 0x7632, R54 ;  /* 0x0000763236367816 */ /* 0x001fe40000000036 */
[----:B------:R-:W-:Y:S01]  /*77d0*/  PRMT R107, R77, 0x7632, R107 ;  /* 0x000076324d6b7816 */ /* 0x000fe2000000006b */
[----:B------:R0:W-:Y:S01]  /*77e0*/  STG.E.U16 [R16.64], R66 ;  /* 0x0000004210007986 */ /* 0x0001e2000c101504 */
[----:B------:R-:W-:Y:S01]  /*77f0*/  PRMT R108, R75, 0x7632, R108 ;  /* 0x000076324b6c7816 */ /* 0x000fe2000000006c */
[----:B-1----:R-:W-:Y:S01]  /*7800*/  FFMA R13, R5, 0.69314718246459960938, R136 ;  /* 0x3f317218050d7823 */ /* 0x002fe20000000088 */
[----:B------:R-:W-:Y:S01]  /*7810*/  FSEL R5, R3, -INF , P4 ;  /* 0xff80000003057808 */ /* 0x000fe20002000000 */
[----:B------:R1:W-:Y:S01]  /*7820*/  STG.E.U16 [R20.64], R68 ;  /* 0x0000004414007986 */ /* 0x0003e2000c101504 */
[----:B------:R-:W-:Y:S01]  /*7830*/  PRMT R10, R81, 0x7632, R10 ;  /* 0x00007632510a7816 */ /* 0x000fe2000000000a */
[----:B------:R-:W-:Y:S01]  /*7840*/  FFMA R12, R78, 0.69314718246459960938, R145 ;  /* 0x3f3172184e0c7823 */ /* 0x000fe20000000091 */
[----:B------:R-:W-:Y:S01]  /*7850*/  FSEL R3, R90, -INF , P2 ;  /* 0xff8000005a037808 */ /* 0x000fe20001000000 */
[----:B------:R4:W-:Y:S01]  /*7860*/  STG.E.U16 [R18.64], R70 ;  /* 0x0000004612007986 */ /* 0x0009e2000c101504 */
[----:B------:R-:W-:Y:S01]  /*7870*/  PRMT R110, R85, 0x7632, R110 ;  /* 0x00007632556e7816 */ /* 0x000fe2000000006e */
[----:B---3--:R-:W-:-:S02]  /*7880*/  FFMA R14, R88, 0.69314718246459960938, R137 ;  /* 0x3f317218580e7823 */ /* 0x008fc40000000089 */
[----:B------:R3:W-:Y:S01]  /*7890*/  STG.E.U16 [R24.64], R72 ;  /* 0x0000004818007986 */ /* 0x0007e2000c101504 */
[----:B0-----:R-:W-:Y:S01]  /*78a0*/  PRMT R17, R6, 0x7632, R17 ;  /* 0x0000763206117816 */ /* 0x001fe20000000011 */
[----:B------:R-:W-:Y:S01]  /*78b0*/  FFMA R15, R5, 0.69314718246459960938, R138 ;  /* 0x3f317218050f7823 */ /* 0x000fe2000000008a */
[----:B------:R-:W-:Y:S01]  /*78c0*/  PRMT R6, R61, 0x7632, R6 ;  /* 0x000076323d067816 */ /* 0x000fe20000000006 */
[----:B------:R0:W-:Y:S01]  /*78d0*/  STG.E.U16 [R22.64], R76 ;  /* 0x0000004c16007986 */ /* 0x0001e2000c101504 */
[----:B-1----:R-:W-:Y:S02]  /*78e0*/  PRMT R21, R60, 0x7632, R21 ;  /* 0x000076323c157816 */ /* 0x002fe40000000015 */
[----:B------:R-:W-:Y:S01]  /*78f0*/  PRMT R20, R62, 0x7632, R20 ;  /* 0x000076323e147816 */ /* 0x000fe20000000014 */
[----:B------:R1:W-:Y:S01]  /*7900*/  STG.E.U16 [R26.64], R74 ;  /* 0x0000004a1a007986 */ /* 0x0003e2000c101504 */
[----:B----4-:R-:W-:Y:S02]  /*7910*/  PRMT R19, R52, 0x7632, R19 ;  /* 0x0000763234137816 */ /* 0x010fe40000000013 */
[----:B--2---:R-:W-:Y:S01]  /*7920*/  PRMT R111, R87, 0x7632, R111 ;  /* 0x00007632576f7816 */ /* 0x004fe2000000006f */
[----:B------:R2:W-:Y:S01]  /*7930*/  STG.E.U16 [R30.64], R80 ;  /* 0x000000501e007986 */ /* 0x0005e2000c101504 */
[----:B---3--:R-:W-:-:S02]  /*7940*/  PRMT R24, R66, 0x7632, R24 ;  /* 0x0000763242187816 */ /* 0x008fc40000000018 */
[----:B------:R-:W-:Y:S01]  /*7950*/  PRMT R25, R68, 0x7632, R25 ;  /* 0x0000763244197816 */ /* 0x000fe20000000019 */
[----:B------:R3:W-:Y:S01]  /*7960*/  STG.E.U16 [R28.64], R82 ;  /* 0x000000521c007986 */ /* 0x0007e2000c101504 */
[----:B0-----:R-:W-:Y:S02]  /*7970*/  PRMT R23, R64, 0x7632, R23 ;  /* 0x0000763240177816 */ /* 0x001fe40000000017 */
[----:B------:R-:W-:Y:S01]  /*7980*/  PRMT R64, R70, 0x7632, R64 ;  /* 0x0000763246407816 */ /* 0x000fe20000000040 */
[----:B------:R0:W-:Y:S01]  /*7990*/  STG.E.U16 [R32.64], R84 ;  /* 0x0000005420007986 */ /* 0x0001e2000c101504 */
[----:B------:R-:W-:Y:S02]  /*79a0*/  PRMT R72, R72, 0x7632, R72 ;  /* 0x0000763248487816 */ /* 0x000fe40000000048 */
[----:B------:R-:W-:Y:S01]  /*79b0*/  PRMT R66, R76, 0x7632, R66 ;  /* 0x000076324c427816 */ /* 0x000fe20000000042 */
[----:B------:R-:W-:Y:S01]  /*79c0*/  STG.E.U16 [R36.64], R86 ;  /* 0x0000005624007986 */ /* 0x000fe2000c101504 */
[----:B-1----:R-:W-:-:S02]  /*79d0*/  PRMT R74, R74, 0x7632, R74 ;  /* 0x000076324a4a7816 */ /* 0x002fc4000000004a */
[----:B--2---:R-:W-:Y:S01]  /*79e0*/  PRMT R80, R80, 0x7632, R80 ;  /* 0x0000763250507816 */ /* 0x004fe20000000050 */
[----:B------:R-:W-:Y:S01]  /*79f0*/  STG.E.U16 [R34.64], R17 ;  /* 0x0000001122007986 */ /* 0x000fe2000c101504 */
[----:B---3--:R-:W-:Y:S02]  /*7a00*/  PRMT R82, R82, 0x7632, R82 ;  /* 0x0000763252527816 */ /* 0x008fe40000000052 */
[----:B------:R-:W-:Y:S01]  /*7a10*/  PRMT R76, R86, 0x7632, R76 ;  /* 0x00007632564c7816 */ /* 0x000fe2000000004c */
[----:B------:R-:W-:Y:S01]  /*7a20*/  STG.E.U16 [R38.64], R19 ;  /* 0x0000001326007986 */ /* 0x000fe2000c101504 */
[----:B0-----:R-:W-:-:S03]  /*7a30*/  PRMT R84, R84, 0x7632, R84 ;  /* 0x0000763254547816 */ /* 0x001fc60000000054 */
[----:B------:R-:W-:Y:S04]  /*7a40*/  STG.E.U16 [R44.64], R54 ;  /* 0x000000362c007986 */ /* 0x000fe8000c101504 */
        /* <DEDUP_REMOVED lines=13> */
[----:B------:R0:W-:Y:S04]  /*7b20*/  STG.E.U16 [R154.64], R7 ;  /* 0x000000079a007986 */ /* 0x0001e8000c101504 */
[----:B------:R-:W-:Y:S04]  /*7b30*/  STG.E.U16 [R156.64], R53 ;  /* 0x000000359c007986 */ /* 0x000fe8000c101504 */
[----:B------:R-:W-:Y:S04]  /*7b40*/  STG.E.U16 [R158.64], R55 ;  /* 0x000000379e007986 */ /* 0x000fe8000c101504 */
        /* <DEDUP_REMOVED lines=18> */
[----:B------:R1:W-:Y:S04]  /*7c70*/  STG.E.U16 [R202.64], R101 ;  /* 0x00000065ca007986 */ /* 0x0003e8000c101504 */
[----:B------:R2:W-:Y:S04]  /*7c80*/  STG.E.U16 [R204.64], R102 ;  /* 0x00000066cc007986 */ /* 0x0005e8000c101504 */
[----:B------:R3:W-:Y:S01]  /*7c90*/  STG.E.U16 [R206.64], R103 ;  /* 0x00000067ce007986 */ /* 0x0007e2000c101504 */
[----:B0-----:R-:W-:-:S03]  /*7ca0*/  FSEL R6, R79, -INF , P0 ;  /* 0xff8000004f067808 */ /* 0x001fc60000000000 */
[----:B------:R0:W-:Y:S01]  /*7cb0*/  STG.E.U16 [R208.64], R104 ;  /* 0x00000068d0007986 */ /* 0x0001e2000c101504 */
[----:B-1----:R-:W-:-:S03]  /*7cc0*/  FFMA R101, R3, 0.69314718246459960938, R140 ;  /* 0x3f31721803657823 */ /* 0x002fc6000000008c */
[----:B------:R0:W-:Y:S01]  /*7cd0*/  STG.E.U16 [R210.64], R7 ;  /* 0x00000007d2007986 */ /* 0x0001e2000c101504 */
[----:B--2---:R-:W-:-:S03]  /*7ce0*/  FFMA R102, R6, 0.69314718246459960938, R141 ;  /* 0x3f31721806667823 */ /* 0x004fc6000000008d */
[----:B------:R0:W-:Y:S01]  /*7cf0*/  STG.E.U16 [R212.64], R106 ;  /* 0x0000006ad4007986 */ /* 0x0001e2000c101504 */
[----:B---3--:R-:W-:-:S03]  /*7d00*/  FFMA R103, R105, 0.69314718246459960938, R142 ;  /* 0x3f31721869677823 */ /* 0x008fc6000000008e */
[----:B------:R0:W-:Y:S04]  /*7d10*/  STG.E.U16 [R214.64], R107 ;  /* 0x0000006bd6007986 */ /* 0x0001e8000c101504 */
[----:B------:R0:W-:Y:S04]  /*7d20*/  STG.E.U16 [R216.64], R108 ;  /* 0x0000006cd8007986 */ /* 0x0001e8000c101504 */
[----:B------:R0:W-:Y:S04]  /*7d30*/  STG.E.U16 [R8.64], R10 ;  /* 0x0000000a08007986 */ /* 0x0001e8000c101504 */
[----:B------:R0:W-:Y:S04]  /*7d40*/  STG.E.U16 [R218.64], R109 ;  /* 0x0000006dda007986 */ /* 0x0001e8000c101504 */
[----:B------:R0:W-:Y:S04]  /*7d50*/  STG.E.U16 [R220.64], R110 ;  /* 0x0000006edc007986 */ /* 0x0001e8000c101504 */
[----:B------:R0:W-:Y:S04]  /*7d60*/  STG.E.U16 [R222.64], R111 ;  /* 0x0000006fde007986 */ /* 0x0001e8000c101504 */
[----:B------:R-:W-:Y:S06]  /*7d70*/  BAR.SYNC.DEFER_BLOCKING 0x0 ;  /* 0x0000000000007b1d */ /* 0x000fec0000010000 */
[----:B------:R0:W-:Y:S04]  /*7d80*/  STS.128 [R2], R12 ;  /* 0x0000000c02007388 */ /* 0x0001e80000000c00 */
[----:B------:R0:W-:Y:S04]  /*7d90*/  STS.128 [R2+0x80], R100 ;  /* 0x0000806402007388 */ /* 0x0001e80000000c00 */
[----:B------:R-:W-:Y:S06]  /*7da0*/  BAR.SYNC.DEFER_BLOCKING 0x0 ;  /* 0x0000000000007b1d */ /* 0x000fec0000010000 */
[----:B------:R-:W-:Y:S05]  /*7db0*/  @P1 EXIT ;  /* 0x000000000000194d */ /* 0x000fea0003800000 */
[----:B0-----:R-:W0:Y:S01]  /*7dc0*/  LDS R5, [R4] ;  /* 0x0000000004057984 */ /* 0x001e220000000800 */
[----:B------:R-:W-:Y:S01]  /*7dd0*/  IMAD R0, R0, c[0x0][0x1cc], RZ ;  /* 0x0000730000007a24 */ /* 0x000fe200078e02ff */
[C---:B------:R-:W-:Y:S01]  /*7de0*/  SHF.L.U32 R3, R167.reuse, 0x2, RZ ;  /* 0x00000002a7037819 */ /* 0x040fe200000006ff */
[----:B------:R-:W-:-:S03]  /*7df0*/  IMAD.HI R167, R167, 0x4, RZ ;  /* 0x00000004a7a77827 */ /* 0x000fc600078e02ff */
[C---:B------:R-:W-:Y:S01]  /*7e00*/  SHF.L.U32 R2, R0.reuse, 0x2, RZ ;  /* 0x0000000200027819 */ /* 0x040fe200000006ff */
[----:B------:R-:W-:-:S03]  /*7e10*/  IMAD.HI R0, R0, 0x4, RZ ;  /* 0x0000000400007827 */ /* 0x000fc600078e02ff */
[----:B------:R-:W-:-:S04]  /*7e20*/  IADD3 R2, P0, P1, R3, c[0x0][0x180], R2 ;  /* 0x0000600003027a10 */ /* 0x000fc8000791e002 */
[----:B------:R-:W-:-:S05]  /*7e30*/  IADD3.X R3, R167, c[0x0][0x184], R0, P0, P1 ;  /* 0x00006100a7037a10 */ /* 0x000fca00007e2400 */
[----:B0-----:R-:W-:Y:S01]  /*7e40*/  STG.E [R2.64], R5 ;  /* 0x0000000502007986 */ /* 0x001fe2000c101904 */
[----:B------:R-:W-:Y:S05]  /*7e50*/  EXIT ;  /* 0x000000000000794d */ /* 0x000fea0003800000 */
.L_x_2:
[----:B------:R-:W-:-:S00]  /*7e60*/  BRA `(.L_x_2) ;  /* 0xfffffff000007947 */ /* 0x000fc0000383ffff */
[----:B------:R-:W-:-:S00]  /*7e70*/  NOP ;  /* 0x0000000000007918 */ /* 0x000fc00000000000 */
        /* <DEDUP_REMOVED lines=8> */
.L_x_3:


//--------------------- .nv.global.init           --------------------------
	.section	.nv.global.init,"aw",@progbits
.nv.global.init:
	.type		_$_str,@object
	.size		_$_str,(.L_0 - _$_str)
_$_str:
        /*0000*/ 	.byte	0x5f, 0x5f, 0x43, 0x55, 0x44, 0x41, 0x5f, 0x46, 0x54, 0x5a, 0x00
.L_0:


//--------------------- .nv.shared.attn_fwd       --------------------------
	.section	.nv.shared.attn_fwd,"aw",@nobits
	.sectionflags	@""
	.align	16
